// auto-generated by cutlass_sweep.gemm — config: {"arch": "sm_90", "cluster_m": 1, "cluster_n": 1, "dtype": "int8", "stages": 3, "tile_k": 64, "tile_m": 256, "tile_n": 64}
#include "cutlass/cutlass.h"
#include "cutlass/gemm/collective/collective_builder.hpp"
#include "cutlass/gemm/device/gemm_universal_adapter.h"
#include "cutlass/gemm/kernel/gemm_universal.hpp"
#include "cutlass/epilogue/collective/collective_builder.hpp"

using ElemA = int8_t;
using ElemB = int8_t;
using ElemCD = int8_t;
using Acc  = int32_t;
using TileShape    = cute::Shape<cute::_256, cute::_64, cute::_64>;
using ClusterShape = cute::Shape<cute::_1, cute::_1, cute::_1>;

using CollectiveEpilogue = typename cutlass::epilogue::collective::CollectiveBuilder<
    cutlass::arch::Sm90, cutlass::arch::OpClassTensorOp,
    TileShape, ClusterShape,
    cutlass::epilogue::collective::EpilogueTileAuto,
    Acc, Acc,
    ElemCD, cutlass::layout::RowMajor, 128 / cutlass::sizeof_bits<ElemCD>::value,
    ElemCD, cutlass::layout::RowMajor, 128 / cutlass::sizeof_bits<ElemCD>::value,
    cutlass::epilogue::collective::EpilogueScheduleAuto
  >::CollectiveOp;

using CollectiveMainloop = typename cutlass::gemm::collective::CollectiveBuilder<
    cutlass::arch::Sm90, cutlass::arch::OpClassTensorOp,
    ElemA, cutlass::layout::RowMajor, 128 / cutlass::sizeof_bits<ElemA>::value,
    ElemB, cutlass::layout::ColumnMajor, 128 / cutlass::sizeof_bits<ElemB>::value,
    Acc,
    TileShape, ClusterShape,
    cutlass::gemm::collective::StageCount<3>,
    cutlass::gemm::collective::KernelScheduleAuto
  >::CollectiveOp;

using GemmKernel = cutlass::gemm::kernel::GemmUniversal<
    cute::Shape<int,int,int,int>,
    CollectiveMainloop,
    CollectiveEpilogue
>;
using Gemm = cutlass::gemm::device::GemmUniversalAdapter<GemmKernel>;

// Force the device kernel symbol into the cubin without needing a host main.
auto* _anchor = &cutlass::device_kernel<GemmKernel>;


// ===== COMPILED SASS (sm_90a) =====

	.target	sm_90a

	.elftype	@"ET_EXEC"


//--------------------- .note.nv.tkinfo           --------------------------
	.section	.note.nv.tkinfo,"",@"SHT_NOTE"
	.sectionflags	@"SHF_NOTE_NV_TKINFO"
	.tkinfo
        /*0018*/ 	.word	0x00000002
        /*0030*/ 	.string	""
        /*0030*/ 	.string	"ptxas"
        /*0030*/ 	.string	"Cuda compilation tools, release 13.0, V13.0.88"
        /*0030*/ 	.string	"Build cuda_13.0.r13.0/compiler.36424714_0"
        /*0030*/ 	.string	"-arch sm_90a -m 64 "



//--------------------- .note.nv.cuinfo           --------------------------
	.section	.note.nv.cuinfo,"",@"SHT_NOTE"
	.sectionflags	@"SHF_NOTE_NV_CUINFO"
        /*0018*/ 	.short	0x0002
        /*001a*/ 	.short	0x005a
        /*001c*/ 	.short	0x0082
	.zero		2


//--------------------- .nv.info                  --------------------------
	.section	.nv.info,"",@"SHT_CUDA_INFO"
	.align	4


	//----- nvinfo : EIATTR_REGCOUNT
	.align		4
        /*0000*/ 	.byte	0x04, 0x2f
        /*0002*/ 	.short	(.L_15 - .L_14)
	.align		4
.L_14:
        /*0004*/ 	.word	index@(_ZN7cutlass13device_kernelINS_4gemm6kernel13GemmUniversalIN4cute5tupleIJiiiiEEENS1_10collective13CollectiveMmaINS1_34MainloopSm90TmaGmmaWarpSpecializedILi3ENS5_IJNS4_1CILi1EEESB_SB_EEENS1_35KernelTmaWarpSpecializedCooperativeEEENS5_IJNSA_ILi256EEENSA_ILi64EEESG_EEEaNS5_IJlSB_lEEEaSI_NS4_8TiledMMAINS4_8MMA_AtomIJNS4_4SM904GMMA26MMA_64x64x32_S32S8S8_SS_TNEEEENS4_6LayoutINS5_IJNSA_ILi2EEESB_SB_EEENS5_IJSB_NSA_ILi0EEESS_EEEEENS5_IJNS4_10UnderscoreESV_SV_EEEEENS4_13SM90_TMA_LOADENS4_14ComposedLayoutINS4_7SwizzleILi2ELi4ELi3EEENS4_18smem_ptr_flag_bitsILi8EEENSP_INS5_IJNSA_ILi8EEESG_EEENS5_IJSG_SB_EEEEEEEvNS4_8identityESY_S18_vS19_EENS_8epilogue10collective6detail29Sm90TmaWarpSpecializedAdapterINS1C_15DefaultEpilogueIaSI_SI_NS1B_6thread17LinearCombinationIaLi1EiiLNS1G_9ScaleType4KindE0ELNS_15FloatRoundStyleE2EaEENS1_15EpilogueDefaultEEEEEvvEEEEvNT_6ParamsE)
        /*0008*/ 	.word	0x000000a8


	//----- nvinfo : EIATTR_FRAME_SIZE
	.align		4
.L_15:
        /*000c*/ 	.byte	0x04, 0x11
        /*000e*/ 	.short	(.L_17 - .L_16)
	.align		4
.L_16:
        /*0010*/ 	.word	index@(_ZN7cutlass13device_kernelINS_4gemm6kernel13GemmUniversalIN4cute5tupleIJiiiiEEENS1_10collective13CollectiveMmaINS1_34MainloopSm90TmaGmmaWarpSpecializedILi3ENS5_IJNS4_1CILi1EEESB_SB_EEENS1_35KernelTmaWarpSpecializedCooperativeEEENS5_IJNSA_ILi256EEENSA_ILi64EEESG_EEEaNS5_IJlSB_lEEEaSI_NS4_8TiledMMAINS4_8MMA_AtomIJNS4_4SM904GMMA26MMA_64x64x32_S32S8S8_SS_TNEEEENS4_6LayoutINS5_IJNSA_ILi2EEESB_SB_EEENS5_IJSB_NSA_ILi0EEESS_EEEEENS5_IJNS4_10UnderscoreESV_SV_EEEEENS4_13SM90_TMA_LOADENS4_14ComposedLayoutINS4_7SwizzleILi2ELi4ELi3EEENS4_18smem_ptr_flag_bitsILi8EEENSP_INS5_IJNSA_ILi8EEESG_EEENS5_IJSG_SB_EEEEEEEvNS4_8identityESY_S18_vS19_EENS_8epilogue10collective6detail29Sm90TmaWarpSpecializedAdapterINS1C_15DefaultEpilogueIaSI_SI_NS1B_6thread17LinearCombinationIaLi1EiiLNS1G_9ScaleType4KindE0ELNS_15FloatRoundStyleE2EaEENS1_15EpilogueDefaultEEEEEvvEEEEvNT_6ParamsE)
        /*0014*/ 	.word	0x00000000


	//----- nvinfo : EIATTR_MIN_STACK_SIZE
	.align		4
.L_17:
        /*0018*/ 	.byte	0x04, 0x12
        /*001a*/ 	.short	(.L_19 - .L_18)
	.align		4
.L_18:
        /*001c*/ 	.word	index@(_ZN7cutlass13device_kernelINS_4gemm6kernel13GemmUniversalIN4cute5tupleIJiiiiEEENS1_10collective13CollectiveMmaINS1_34MainloopSm90TmaGmmaWarpSpecializedILi3ENS5_IJNS4_1CILi1EEESB_SB_EEENS1_35KernelTmaWarpSpecializedCooperativeEEENS5_IJNSA_ILi256EEENSA_ILi64EEESG_EEEaNS5_IJlSB_lEEEaSI_NS4_8TiledMMAINS4_8MMA_AtomIJNS4_4SM904GMMA26MMA_64x64x32_S32S8S8_SS_TNEEEENS4_6LayoutINS5_IJNSA_ILi2EEESB_SB_EEENS5_IJSB_NSA_ILi0EEESS_EEEEENS5_IJNS4_10UnderscoreESV_SV_EEEEENS4_13SM90_TMA_LOADENS4_14ComposedLayoutINS4_7SwizzleILi2ELi4ELi3EEENS4_18smem_ptr_flag_bitsILi8EEENSP_INS5_IJNSA_ILi8EEESG_EEENS5_IJSG_SB_EEEEEEEvNS4_8identityESY_S18_vS19_EENS_8epilogue10collective6detail29Sm90TmaWarpSpecializedAdapterINS1C_15DefaultEpilogueIaSI_SI_NS1B_6thread17LinearCombinationIaLi1EiiLNS1G_9ScaleType4KindE0ELNS_15FloatRoundStyleE2EaEENS1_15EpilogueDefaultEEEEEvvEEEEvNT_6ParamsE)
        /*0020*/ 	.word	0x00000000
.L_19:


//--------------------- .nv.compat                --------------------------
	.section	.nv.compat,"",@"SHT_CUDA_COMPAT_INFO"
	.align	4
        /*0000*/ 	.byte	0x02, 0x09, 0x01, 0x00, 0x02, 0x02, 0x04, 0x00, 0x02, 0x05, 0x05, 0x00, 0x03, 0x07, 0x01, 0x01
        /*0010*/ 	.byte	0x02, 0x03, 0x01, 0x00, 0x02, 0x06, 0x01, 0x00, 0x04, 0x0b, 0x08, 0x00, 0x00, 0x00, 0x00, 0x00
        /*0020*/ 	.byte	0x00, 0x00, 0x00, 0x00


//--------------------- .nv.info._ZN7cutlass13device_kernelINS_4gemm6kernel13GemmUniversalIN4cute5tupleIJiiiiEEENS1_10collective13CollectiveMmaINS1_34MainloopSm90TmaGmmaWarpSpecializedILi3ENS5_IJNS4_1CILi1EEESB_SB_EEENS1_35KernelTmaWarpSpecializedCooperativeEEENS5_IJNSA_ILi256EEENSA_ILi64EEESG_EEEaNS5_IJlSB_lEEEaSI_NS4_8TiledMMAINS4_8MMA_AtomIJNS4_4SM904GMMA26MMA_64x64x32_S32S8S8_SS_TNEEEENS4_6LayoutINS5_IJNSA_ILi2EEESB_SB_EEENS5_IJSB_NSA_ILi0EEESS_EEEEENS5_IJNS4_10UnderscoreESV_SV_EEEEENS4_13SM90_TMA_LOADENS4_14ComposedLayoutINS4_7SwizzleILi2ELi4ELi3EEENS4_18smem_ptr_flag_bitsILi8EEENSP_INS5_IJNSA_ILi8EEESG_EEENS5_IJSG_SB_EEEEEEEvNS4_8identityESY_S18_vS19_EENS_8epilogue10collective6detail29Sm90TmaWarpSpecializedAdapterINS1C_15DefaultEpilogueIaSI_SI_NS1B_6thread17LinearCombinationIaLi1EiiLNS1G_9ScaleType4KindE0ELNS_15FloatRoundStyleE2EaEENS1_15EpilogueDefaultEEEEEvvEEEEvNT_6ParamsE --------------------------
	.section	.nv.info._ZN7cutlass13device_kernelINS_4gemm6kernel13GemmUniversalIN4cute5tupleIJiiiiEEENS1_10collective13CollectiveMmaINS1_34MainloopSm90TmaGmmaWarpSpecializedILi3ENS5_IJNS4_1CILi1EEESB_SB_EEENS1_35KernelTmaWarpSpecializedCooperativeEEENS5_IJNSA_ILi256EEENSA_ILi64EEESG_EEEaNS5_IJlSB_lEEEaSI_NS4_8TiledMMAINS4_8MMA_AtomIJNS4_4SM904GMMA26MMA_64x64x32_S32S8S8_SS_TNEEEENS4_6LayoutINS5_IJNSA_ILi2EEESB_SB_EEENS5_IJSB_NSA_ILi0EEESS_EEEEENS5_IJNS4_10UnderscoreESV_SV_EEEEENS4_13SM90_TMA_LOADENS4_14ComposedLayoutINS4_7SwizzleILi2ELi4ELi3EEENS4_18smem_ptr_flag_bitsILi8EEENSP_INS5_IJNSA_ILi8EEESG_EEENS5_IJSG_SB_EEEEEEEvNS4_8identityESY_S18_vS19_EENS_8epilogue10collective6detail29Sm90TmaWarpSpecializedAdapterINS1C_15DefaultEpilogueIaSI_SI_NS1B_6thread17LinearCombinationIaLi1EiiLNS1G_9ScaleType4KindE0ELNS_15FloatRoundStyleE2EaEENS1_15EpilogueDefaultEEEEEvvEEEEvNT_6ParamsE,"",@"SHT_CUDA_INFO"
	.sectionflags	@""
	.align	4


	//----- nvinfo : EIATTR_CUDA_API_VERSION
	.align		4
        /*0000*/ 	.byte	0x04, 0x37
        /*0002*/ 	.short	(.L_21 - .L_20)
.L_20:
        /*0004*/ 	.word	0x00000082


	//----- nvinfo : EIATTR_KPARAM_INFO
	.align		4
.L_21:
        /*0008*/ 	.byte	0x04, 0x17
        /*000a*/ 	.short	(.L_23 - .L_22)
.L_22:
        /*000c*/ 	.word	0x00000000
        /*0010*/ 	.short	0x0000
        /*0012*/ 	.short	0x0070
        /*0014*/ 	.byte	0x00, 0xf0, 0x01, 0x10


	//----- nvinfo : EIATTR_SPARSE_MMA_MASK
	.align		4
.L_23:
        /*0018*/ 	.byte	0x03, 0x50
        /*001a*/ 	.short	0x0000


	//----- nvinfo : EIATTR_MAXREG_COUNT
	.align		4
        /*001c*/ 	.byte	0x03, 0x1b
        /*001e*/ 	.short	0x00a8


	//----- nvinfo : EIATTR_NUM_BARRIERS
	.align		4
        /*0020*/ 	.byte	0x02, 0x4c
        /*0022*/ 	.byte	0x01
	.zero		1


	//----- nvinfo : EIATTR_EXTERNS
	.align		4
        /*0024*/ 	.byte	0x04, 0x0f
        /*0026*/ 	.short	(.L_25 - .L_24)


	//   ....[0]....
	.align		4
.L_24:
        /*0028*/ 	.word	index@(__assertfail)


	//----- nvinfo : EIATTR_MERCURY_ISA_VERSION
	.align		4
.L_25:
        /*002c*/ 	.byte	0x03, 0x5f
        /*002e*/ 	.short	0x0101


	//----- nvinfo : EIATTR_INT_WARP_WIDE_INSTR_OFFSETS
	.align		4
        /*0030*/ 	.byte	0x04, 0x31
        /*0032*/ 	.short	(.L_27 - .L_26)


	//   ....[0]....
.L_26:
        /*0034*/ 	.word	0x000003d0


	//   ....[1]....
        /*0038*/ 	.word	0x000003e0


	//   ....[2]....
        /*003c*/ 	.word	0x000004a0


	//----- nvinfo : EIATTR_COOP_GROUP_MASK_REGIDS
	.align		4
.L_27:
        /*0040*/ 	.byte	0x04, 0x29
        /*0042*/ 	.short	(.L_29 - .L_28)


	//   ....[0]....
.L_28:
        /*0044*/ 	.word	0xffffffff


	//   ....[1]....
        /*0048*/ 	.word	0xffffffff


	//   ....[2]....
        /*004c*/ 	.word	0xffffffff


	//   ....[3]....
        /*0050*/ 	.word	0xffffffff


	//   ....[4]....
        /*0054*/ 	.word	0xffffffff


	//----- nvinfo : EIATTR_COOP_GROUP_INSTR_OFFSETS
	.align		4
.L_29:
        /*0058*/ 	.byte	0x04, 0x28
        /*005a*/ 	.short	(.L_31 - .L_30)


	//   ....[0]....
.L_30:
        /*005c*/ 	.word	0x00000060


	//   ....[1]....
        /*0060*/ 	.word	0x00000070


	//   ....[2]....
        /*0064*/ 	.word	0x00000130


	//   ....[3]....
        /*0068*/ 	.word	0x000002a0


	//   ....[4]....
        /*006c*/ 	.word	0x00001150


	//----- nvinfo : EIATTR_REG_RECONFIG
	.align		4
.L_31:
        /*0070*/ 	.byte	0x01, 0x54
	.zero		2


	//----- nvinfo : EIATTR_SYSCALL_OFFSETS
	.align		4
        /*0074*/ 	.byte	0x04, 0x46
        /*0076*/ 	.short	(.L_33 - .L_32)


	//   ....[0]....
.L_32:
        /*0078*/ 	.word	0x00001340


	//----- nvinfo : EIATTR_MBARRIER_INSTR_OFFSETS
	.align		4
.L_33:
        /*007c*/ 	.byte	0x04, 0x39
        /*007e*/ 	.short	(.L_35 - .L_34)


	//   ....[0]....
.L_34:
        /*0080*/ 	.word	0x00000230
        /*0084*/ 	.word	0x000000ff
        /*0088*/ 	.word	0x00000000
        /*008c*/ 	.short	0x0100
        /*008e*/ 	.byte	0x08
	.zero		1


	//   ....[1]....
        /*0090*/ 	.word	0x00000240
        /*0094*/ 	.word	0x000000ff
        /*0098*/ 	.word	0x00000018
        /*009c*/ 	.short	0x0100
        /*009e*/ 	.byte	0x08
	.zero		1


	//   ....[2]....
        /*00a0*/ 	.word	0x00000250
        /*00a4*/ 	.word	0x000000ff
        /*00a8*/ 	.word	0x00000008
        /*00ac*/ 	.short	0x0100
        /*00ae*/ 	.byte	0x08
	.zero		1


	//   ....[3]....
        /*00b0*/ 	.word	0x00000260
        /*00b4*/ 	.word	0x000000ff
        /*00b8*/ 	.word	0x00000020
        /*00bc*/ 	.short	0x0100
        /*00be*/ 	.byte	0x08
	.zero		1


	//   ....[4]....
        /*00c0*/ 	.word	0x00000270
        /*00c4*/ 	.word	0x000000ff
        /*00c8*/ 	.word	0x00000010
        /*00cc*/ 	.short	0x0100
        /*00ce*/ 	.byte	0x08
	.zero		1


	//   ....[5]....
        /*00d0*/ 	.word	0x00000280
        /*00d4*/ 	.word	0x000000ff
        /*00d8*/ 	.word	0x00000028
        /*00dc*/ 	.short	0x0100
        /*00de*/ 	.byte	0x08
	.zero		1


	//   ....[6]....
        /*00e0*/ 	.word	0x00000520
        /*00e4*/ 	.word	0x000000ff
        /*00e8*/ 	.word	0x00000040
        /*00ec*/ 	.short	0x0100
        /*00ee*/ 	.byte	0x08
	.zero		1


	//   ....[7]....
        /*00f0*/ 	.word	0x000005a0
        /*00f4*/ 	.word	0x000000ff
        /*00f8*/ 	.word	0x00000048
        /*00fc*/ 	.short	0x0100
        /*00fe*/ 	.byte	0x08
	.zero		1


	//   ....[8]....
        /*0100*/ 	.word	0x00001410
        /*0104*/ 	.word	0x00000003
        /*0108*/ 	.word	0x00000000
        /*010c*/ 	.short	0x010a
        /*010e*/ 	.byte	0x3f
	.zero		1


	//   ....[9]....
        /*0110*/ 	.word	0x00001470
        /*0114*/ 	.word	0x00000003
        /*0118*/ 	.word	0x00000000
        /*011c*/ 	.short	0x010a
        /*011e*/ 	.byte	0x3f
	.zero		1


	//   ....[10]....
        /*0120*/ 	.word	0x000017d0
        /*0124*/ 	.word	0x00000005
        /*0128*/ 	.word	0x00000000
        /*012c*/ 	.short	0x010a
        /*012e*/ 	.byte	0x3f
	.zero		1


	//   ....[11]....
        /*0130*/ 	.word	0x00001810
        /*0134*/ 	.word	0x00000005
        /*0138*/ 	.word	0x00000000
        /*013c*/ 	.short	0x010a
        /*013e*/ 	.byte	0x3f
	.zero		1


	//   ....[12]....
        /*0140*/ 	.word	0x00001a50
        /*0144*/ 	.word	0x00000004
        /*0148*/ 	.word	0x00000000
        /*014c*/ 	.short	0x0101
        /*014e*/ 	.byte	0x3f
	.zero		1


	//   ....[13]....
        /*0150*/ 	.word	0x00001c10
        /*0154*/ 	.word	0x00000000
        /*0158*/ 	.word	0x00000000
        /*015c*/ 	.short	0x0101
        /*015e*/ 	.byte	0x3f
	.zero		1


	//   ....[14]....
        /*0160*/ 	.word	0x00006100
        /*0164*/ 	.word	0x0000000e
        /*0168*/ 	.word	0x00000018
        /*016c*/ 	.short	0x010a
        /*016e*/ 	.byte	0x3f
	.zero		1


	//   ....[15]....
        /*0170*/ 	.word	0x00006490
        /*0174*/ 	.word	0x00000006
        /*0178*/ 	.word	0x00000048
        /*017c*/ 	.short	0x0101
        /*017e*/ 	.byte	0x3f
	.zero		1


	//   ....[16]....
        /*0180*/ 	.word	0x00006bb0
        /*0184*/ 	.word	0x00000007
        /*0188*/ 	.word	0x00000000
        /*018c*/ 	.short	0x010a
        /*018e*/ 	.byte	0x3f
	.zero		1


	//   ....[17]....
        /*0190*/ 	.word	0x00006c30
        /*0194*/ 	.word	0x00000009
        /*0198*/ 	.word	0x00000000
        /*019c*/ 	.short	0x010a
        /*019e*/ 	.byte	0x3f
	.zero		1


	//   ....[18]....
        /*01a0*/ 	.word	0x00006cc0
        /*01a4*/ 	.word	0x00000003
        /*01a8*/ 	.word	0x00000000
        /*01ac*/ 	.short	0x010a
        /*01ae*/ 	.byte	0x3f
	.zero		1


	//   ....[19]....
        /*01b0*/ 	.word	0x00006d20
        /*01b4*/ 	.word	0x00000003
        /*01b8*/ 	.word	0x00000000
        /*01bc*/ 	.short	0x010a
        /*01be*/ 	.byte	0x3f
	.zero		1


	//   ....[20]....
        /*01c0*/ 	.word	0x00006d70
        /*01c4*/ 	.word	0x00000005
        /*01c8*/ 	.word	0x00000000
        /*01cc*/ 	.short	0x010a
        /*01ce*/ 	.byte	0x3f
	.zero		1


	//   ....[21]....
        /*01d0*/ 	.word	0x00006e40
        /*01d4*/ 	.word	0x0000000e
        /*01d8*/ 	.word	0x00000018
        /*01dc*/ 	.short	0x010a
        /*01de*/ 	.byte	0x3f
	.zero		1


	//   ....[22]....
        /*01e0*/ 	.word	0x00006f10
        /*01e4*/ 	.word	0x00000007
        /*01e8*/ 	.word	0x00000000
        /*01ec*/ 	.short	0x010a
        /*01ee*/ 	.byte	0x3f
	.zero		1


	//   ....[23]....
        /*01f0*/ 	.word	0x00006f60
        /*01f4*/ 	.word	0x00000009
        /*01f8*/ 	.word	0x00000000
        /*01fc*/ 	.short	0x010a
        /*01fe*/ 	.byte	0x3f
	.zero		1


	//----- nvinfo : EIATTR_NUM_MBARRIERS
	.align		4
.L_35:
        /*0200*/ 	.byte	0x03, 0x38
        /*0202*/ 	.short	0x0008


	//----- nvinfo : EIATTR_EXIT_INSTR_OFFSETS
	.align		4
        /*0204*/ 	.byte	0x04, 0x1c
        /*0206*/ 	.short	(.L_37 - .L_36)


	//   ....[0]....
.L_36:
        /*0208*/ 	.word	0x00000640


	//   ....[1]....
        /*020c*/ 	.word	0x00000f10


	//   ....[2]....
        /*0210*/ 	.word	0x000057e0


	//   ....[3]....
        /*0214*/ 	.word	0x00005e10


	//   ....[4]....
        /*0218*/ 	.word	0x00006d10


	//----- nvinfo : EIATTR_MAX_THREADS
	.align		4
.L_37:
        /*021c*/ 	.byte	0x04, 0x05
        /*021e*/ 	.short	(.L_39 - .L_38)
.L_38:
        /*0220*/ 	.word	0x00000180
        /*0224*/ 	.word	0x00000001
        /*0228*/ 	.word	0x00000001


	//----- nvinfo : EIATTR_CRS_STACK_SIZE
	.align		4
.L_39:
        /*022c*/ 	.byte	0x04, 0x1e
        /*022e*/ 	.short	(.L_41 - .L_40)
.L_40:
        /*0230*/ 	.word	0x00000000


	//----- nvinfo : EIATTR_CBANK_PARAM_SIZE
	.align		4
.L_41:
        /*0234*/ 	.byte	0x03, 0x19
        /*0236*/ 	.short	0x0470


	//----- nvinfo : EIATTR_PARAM_CBANK
	.align		4
        /*0238*/ 	.byte	0x04, 0x0a
        /*023a*/ 	.short	(.L_43 - .L_42)
	.align		4
.L_42:
        /*023c*/ 	.word	index@(.nv.constant0._ZN7cutlass13device_kernelINS_4gemm6kernel13GemmUniversalIN4cute5tupleIJiiiiEEENS1_10collective13CollectiveMmaINS1_34MainloopSm90TmaGmmaWarpSpecializedILi3ENS5_IJNS4_1CILi1EEESB_SB_EEENS1_35KernelTmaWarpSpecializedCooperativeEEENS5_IJNSA_ILi256EEENSA_ILi64EEESG_EEEaNS5_IJlSB_lEEEaSI_NS4_8TiledMMAINS4_8MMA_AtomIJNS4_4SM904GMMA26MMA_64x64x32_S32S8S8_SS_TNEEEENS4_6LayoutINS5_IJNSA_ILi2EEESB_SB_EEENS5_IJSB_NSA_ILi0EEESS_EEEEENS5_IJNS4_10UnderscoreESV_SV_EEEEENS4_13SM90_TMA_LOADENS4_14ComposedLayoutINS4_7SwizzleILi2ELi4ELi3EEENS4_18smem_ptr_flag_bitsILi8EEENSP_INS5_IJNSA_ILi8EEESG_EEENS5_IJSG_SB_EEEEEEEvNS4_8identityESY_S18_vS19_EENS_8epilogue10collective6detail29Sm90TmaWarpSpecializedAdapterINS1C_15DefaultEpilogueIaSI_SI_NS1B_6thread17LinearCombinationIaLi1EiiLNS1G_9ScaleType4KindE0ELNS_15FloatRoundStyleE2EaEENS1_15EpilogueDefaultEEEEEvvEEEEvNT_6ParamsE)
        /*0240*/ 	.short	0x0210
        /*0242*/ 	.short	0x0470


	//----- nvinfo : EIATTR_SW_WAR
	.align		4
.L_43:
        /*0244*/ 	.byte	0x04, 0x36
        /*0246*/ 	.short	(.L_45 - .L_44)
.L_44:
        /*0248*/ 	.word	0x00000008
.L_45:


//--------------------- .nv.callgraph             --------------------------
	.section	.nv.callgraph,"",@"SHT_CUDA_CALLGRAPH"
	.align	4
	.sectionentsize	8
	.align		4
        /*0000*/ 	.word	0x00000000
	.align		4
        /*0004*/ 	.word	0xffffffff
	.align		4
        /*0008*/ 	.word	index@(_ZN7cutlass13device_kernelINS_4gemm6kernel13GemmUniversalIN4cute5tupleIJiiiiEEENS1_10collective13CollectiveMmaINS1_34MainloopSm90TmaGmmaWarpSpecializedILi3ENS5_IJNS4_1CILi1EEESB_SB_EEENS1_35KernelTmaWarpSpecializedCooperativeEEENS5_IJNSA_ILi256EEENSA_ILi64EEESG_EEEaNS5_IJlSB_lEEEaSI_NS4_8TiledMMAINS4_8MMA_AtomIJNS4_4SM904GMMA26MMA_64x64x32_S32S8S8_SS_TNEEEENS4_6LayoutINS5_IJNSA_ILi2EEESB_SB_EEENS5_IJSB_NSA_ILi0EEESS_EEEEENS5_IJNS4_10UnderscoreESV_SV_EEEEENS4_13SM90_TMA_LOADENS4_14ComposedLayoutINS4_7SwizzleILi2ELi4ELi3EEENS4_18smem_ptr_flag_bitsILi8EEENSP_INS5_IJNSA_ILi8EEESG_EEENS5_IJSG_SB_EEEEEEEvNS4_8identityESY_S18_vS19_EENS_8epilogue10collective6detail29Sm90TmaWarpSpecializedAdapterINS1C_15DefaultEpilogueIaSI_SI_NS1B_6thread17LinearCombinationIaLi1EiiLNS1G_9ScaleType4KindE0ELNS_15FloatRoundStyleE2EaEENS1_15EpilogueDefaultEEEEEvvEEEEvNT_6ParamsE)
	.align		4
        /*000c*/ 	.word	index@(__assertfail)
	.align		4
        /*0010*/ 	.word	0x00000000
	.align		4
        /*0014*/ 	.word	0xfffffffe
	.align		4
        /*0018*/ 	.word	0x00000000
	.align		4
        /*001c*/ 	.word	0xfffffffd
	.align		4
        /*0020*/ 	.word	0x00000000
	.align		4
        /*0024*/ 	.word	0xfffffffc


//--------------------- .nv.constant4             --------------------------
	.section	.nv.constant4,"a",@progbits
	.align	8
	.align		8
.nv.constant4:
        /*0000*/ 	.dword	__assertfail
	.align		8
        /*0008*/ 	.dword	__unnamed_1
	.align		8
        /*0010*/ 	.dword	_ZN39_INTERNAL_068b8419_4_k_cu_35fb6b61_45834cuda3std3__45__cpo5beginE
	.align		8
        /*0018*/ 	.dword	_ZN39_INTERNAL_068b8419_4_k_cu_35fb6b61_45834cuda3std3__45__cpo3endE
	.align		8
        /*0020*/ 	.dword	_ZN39_INTERNAL_068b8419_4_k_cu_35fb6b61_45834cuda3std3__45__cpo6cbeginE
	.align		8
        /*0028*/ 	.dword	_ZN39_INTERNAL_068b8419_4_k_cu_35fb6b61_45834cuda3std3__45__cpo4cendE
	.align		8
        /*0030*/ 	.dword	_ZN39_INTERNAL_068b8419_4_k_cu_35fb6b61_45834cuda3std3__441_GLOBAL__N__068b8419_4_k_cu_35fb6b61_45836ignoreE
	.align		8
        /*0038*/ 	.dword	_ZN39_INTERNAL_068b8419_4_k_cu_35fb6b61_45834cuda3std3__419piecewise_constructE
	.align		8
        /*0040*/ 	.dword	_ZN39_INTERNAL_068b8419_4_k_cu_35fb6b61_45834cuda3std3__48in_placeE
	.align		8
        /*0048*/ 	.dword	_ZN39_INTERNAL_068b8419_4_k_cu_35fb6b61_45834cuda3std6ranges3__45__cpo4swapE
	.align		8
        /*0050*/ 	.dword	_ZN39_INTERNAL_068b8419_4_k_cu_35fb6b61_45834cuda3std6ranges3__45__cpo9iter_moveE
	.align		8
        /*0058*/ 	.dword	_ZN39_INTERNAL_068b8419_4_k_cu_35fb6b61_45834cute7productE
	.align		8
        /*0060*/ 	.dword	_ZN39_INTERNAL_068b8419_4_k_cu_35fb6b61_45834cute1_E
	.align		8
        /*0068*/ 	.dword	$str$22
	.align		8
        /*0070*/ 	.dword	$str$23


//--------------------- .text._ZN7cutlass13device_kernelINS_4gemm6kernel13GemmUniversalIN4cute5tupleIJiiiiEEENS1_10collective13CollectiveMmaINS1_34MainloopSm90TmaGmmaWarpSpecializedILi3ENS5_IJNS4_1CILi1EEESB_SB_EEENS1_35KernelTmaWarpSpecializedCooperativeEEENS5_IJNSA_ILi256EEENSA_ILi64EEESG_EEEaNS5_IJlSB_lEEEaSI_NS4_8TiledMMAINS4_8MMA_AtomIJNS4_4SM904GMMA26MMA_64x64x32_S32S8S8_SS_TNEEEENS4_6LayoutINS5_IJNSA_ILi2EEESB_SB_EEENS5_IJSB_NSA_ILi0EEESS_EEEEENS5_IJNS4_10UnderscoreESV_SV_EEEEENS4_13SM90_TMA_LOADENS4_14ComposedLayoutINS4_7SwizzleILi2ELi4ELi3EEENS4_18smem_ptr_flag_bitsILi8EEENSP_INS5_IJNSA_ILi8EEESG_EEENS5_IJSG_SB_EEEEEEEvNS4_8identityESY_S18_vS19_EENS_8epilogue10collective6detail29Sm90TmaWarpSpecializedAdapterINS1C_15DefaultEpilogueIaSI_SI_NS1B_6thread17LinearCombinationIaLi1EiiLNS1G_9ScaleType4KindE0ELNS_15FloatRoundStyleE2EaEENS1_15EpilogueDefaultEEEEEvvEEEEvNT_6ParamsE --------------------------
	.section	.text._ZN7cutlass13device_kernelINS_4gemm6kernel13GemmUniversalIN4cute5tupleIJiiiiEEENS1_10collective13CollectiveMmaINS1_34MainloopSm90TmaGmmaWarpSpecializedILi3ENS5_IJNS4_1CILi1EEESB_SB_EEENS1_35KernelTmaWarpSpecializedCooperativeEEENS5_IJNSA_ILi256EEENSA_ILi64EEESG_EEEaNS5_IJlSB_lEEEaSI_NS4_8TiledMMAINS4_8MMA_AtomIJNS4_4SM904GMMA26MMA_64x64x32_S32S8S8_SS_TNEEEENS4_6LayoutINS5_IJNSA_ILi2EEESB_SB_EEENS5_IJSB_NSA_ILi0EEESS_EEEEENS5_IJNS4_10UnderscoreESV_SV_EEEEENS4_13SM90_TMA_LOADENS4_14ComposedLayoutINS4_7SwizzleILi2ELi4ELi3EEENS4_18smem_ptr_flag_bitsILi8EEENSP_INS5_IJNSA_ILi8EEESG_EEENS5_IJSG_SB_EEEEEEEvNS4_8identityESY_S18_vS19_EENS_8epilogue10collective6detail29Sm90TmaWarpSpecializedAdapterINS1C_15DefaultEpilogueIaSI_SI_NS1B_6thread17LinearCombinationIaLi1EiiLNS1G_9ScaleType4KindE0ELNS_15FloatRoundStyleE2EaEENS1_15EpilogueDefaultEEEEEvvEEEEvNT_6ParamsE,"ax",@progbits
	.align	128
.text._ZN7cutlass13device_kernelINS_4gemm6kernel13GemmUniversalIN4cute5tupleIJiiiiEEENS1_10collective13CollectiveMmaINS1_34MainloopSm90TmaGmmaWarpSpecializedILi3ENS5_IJNS4_1CILi1EEESB_SB_EEENS1_35KernelTmaWarpSpecializedCooperativeEEENS5_IJNSA_ILi256EEENSA_ILi64EEESG_EEEaNS5_IJlSB_lEEEaSI_NS4_8TiledMMAINS4_8MMA_AtomIJNS4_4SM904GMMA26MMA_64x64x32_S32S8S8_SS_TNEEEENS4_6LayoutINS5_IJNSA_ILi2EEESB_SB_EEENS5_IJSB_NSA_ILi0EEESS_EEEEENS5_IJNS4_10UnderscoreESV_SV_EEEEENS4_13SM90_TMA_LOADENS4_14ComposedLayoutINS4_7SwizzleILi2ELi4ELi3EEENS4_18smem_ptr_flag_bitsILi8EEENSP_INS5_IJNSA_ILi8EEESG_EEENS5_IJSG_SB_EEEEEEEvNS4_8identityESY_S18_vS19_EENS_8epilogue10collective6detail29Sm90TmaWarpSpecializedAdapterINS1C_15DefaultEpilogueIaSI_SI_NS1B_6thread17LinearCombinationIaLi1EiiLNS1G_9ScaleType4KindE0ELNS_15FloatRoundStyleE2EaEENS1_15EpilogueDefaultEEEEEvvEEEEvNT_6ParamsE:
        .type           _ZN7cutlass13device_kernelINS_4gemm6kernel13GemmUniversalIN4cute5tupleIJiiiiEEENS1_10collective13CollectiveMmaINS1_34MainloopSm90TmaGmmaWarpSpecializedILi3ENS5_IJNS4_1CILi1EEESB_SB_EEENS1_35KernelTmaWarpSpecializedCooperativeEEENS5_IJNSA_ILi256EEENSA_ILi64EEESG_EEEaNS5_IJlSB_lEEEaSI_NS4_8TiledMMAINS4_8MMA_AtomIJNS4_4SM904GMMA26MMA_64x64x32_S32S8S8_SS_TNEEEENS4_6LayoutINS5_IJNSA_ILi2EEESB_SB_EEENS5_IJSB_NSA_ILi0EEESS_EEEEENS5_IJNS4_10UnderscoreESV_SV_EEEEENS4_13SM90_TMA_LOADENS4_14ComposedLayoutINS4_7SwizzleILi2ELi4ELi3EEENS4_18smem_ptr_flag_bitsILi8EEENSP_INS5_IJNSA_ILi8EEESG_EEENS5_IJSG_SB_EEEEEEEvNS4_8identityESY_S18_vS19_EENS_8epilogue10collective6detail29Sm90TmaWarpSpecializedAdapterINS1C_15DefaultEpilogueIaSI_SI_NS1B_6thread17LinearCombinationIaLi1EiiLNS1G_9ScaleType4KindE0ELNS_15FloatRoundStyleE2EaEENS1_15EpilogueDefaultEEEEEvvEEEEvNT_6ParamsE,@function
        .size           _ZN7cutlass13device_kernelINS_4gemm6kernel13GemmUniversalIN4cute5tupleIJiiiiEEENS1_10collective13CollectiveMmaINS1_34MainloopSm90TmaGmmaWarpSpecializedILi3ENS5_IJNS4_1CILi1EEESB_SB_EEENS1_35KernelTmaWarpSpecializedCooperativeEEENS5_IJNSA_ILi256EEENSA_ILi64EEESG_EEEaNS5_IJlSB_lEEEaSI_NS4_8TiledMMAINS4_8MMA_AtomIJNS4_4SM904GMMA26MMA_64x64x32_S32S8S8_SS_TNEEEENS4_6LayoutINS5_IJNSA_ILi2EEESB_SB_EEENS5_IJSB_NSA_ILi0EEESS_EEEEENS5_IJNS4_10UnderscoreESV_SV_EEEEENS4_13SM90_TMA_LOADENS4_14ComposedLayoutINS4_7SwizzleILi2ELi4ELi3EEENS4_18smem_ptr_flag_bitsILi8EEENSP_INS5_IJNSA_ILi8EEESG_EEENS5_IJSG_SB_EEEEEEEvNS4_8identityESY_S18_vS19_EENS_8epilogue10collective6detail29Sm90TmaWarpSpecializedAdapterINS1C_15DefaultEpilogueIaSI_SI_NS1B_6thread17LinearCombinationIaLi1EiiLNS1G_9ScaleType4KindE0ELNS_15FloatRoundStyleE2EaEENS1_15EpilogueDefaultEEEEEvvEEEEvNT_6ParamsE,(.L_x_196 - _ZN7cutlass13device_kernelINS_4gemm6kernel13GemmUniversalIN4cute5tupleIJiiiiEEENS1_10collective13CollectiveMmaINS1_34MainloopSm90TmaGmmaWarpSpecializedILi3ENS5_IJNS4_1CILi1EEESB_SB_EEENS1_35KernelTmaWarpSpecializedCooperativeEEENS5_IJNSA_ILi256EEENSA_ILi64EEESG_EEEaNS5_IJlSB_lEEEaSI_NS4_8TiledMMAINS4_8MMA_AtomIJNS4_4SM904GMMA26MMA_64x64x32_S32S8S8_SS_TNEEEENS4_6LayoutINS5_IJNSA_ILi2EEESB_SB_EEENS5_IJSB_NSA_ILi0EEESS_EEEEENS5_IJNS4_10UnderscoreESV_SV_EEEEENS4_13SM90_TMA_LOADENS4_14ComposedLayoutINS4_7SwizzleILi2ELi4ELi3EEENS4_18smem_ptr_flag_bitsILi8EEENSP_INS5_IJNSA_ILi8EEESG_EEENS5_IJSG_SB_EEEEEEEvNS4_8identityESY_S18_vS19_EENS_8epilogue10collective6detail29Sm90TmaWarpSpecializedAdapterINS1C_15DefaultEpilogueIaSI_SI_NS1B_6thread17LinearCombinationIaLi1EiiLNS1G_9ScaleType4KindE0ELNS_15FloatRoundStyleE2EaEENS1_15EpilogueDefaultEEEEEvvEEEEvNT_6ParamsE)
        .other          _ZN7cutlass13device_kernelINS_4gemm6kernel13GemmUniversalIN4cute5tupleIJiiiiEEENS1_10collective13CollectiveMmaINS1_34MainloopSm90TmaGmmaWarpSpecializedILi3ENS5_IJNS4_1CILi1EEESB_SB_EEENS1_35KernelTmaWarpSpecializedCooperativeEEENS5_IJNSA_ILi256EEENSA_ILi64EEESG_EEEaNS5_IJlSB_lEEEaSI_NS4_8TiledMMAINS4_8MMA_AtomIJNS4_4SM904GMMA26MMA_64x64x32_S32S8S8_SS_TNEEEENS4_6LayoutINS5_IJNSA_ILi2EEESB_SB_EEENS5_IJSB_NSA_ILi0EEESS_EEEEENS5_IJNS4_10UnderscoreESV_SV_EEEEENS4_13SM90_TMA_LOADENS4_14ComposedLayoutINS4_7SwizzleILi2ELi4ELi3EEENS4_18smem_ptr_flag_bitsILi8EEENSP_INS5_IJNSA_ILi8EEESG_EEENS5_IJSG_SB_EEEEEEEvNS4_8identityESY_S18_vS19_EENS_8epilogue10collective6detail29Sm90TmaWarpSpecializedAdapterINS1C_15DefaultEpilogueIaSI_SI_NS1B_6thread17LinearCombinationIaLi1EiiLNS1G_9ScaleType4KindE0ELNS_15FloatRoundStyleE2EaEENS1_15EpilogueDefaultEEEEEvvEEEEvNT_6ParamsE,@"STO_CUDA_ENTRY STV_DEFAULT"
_ZN7cutlass13device_kernelINS_4gemm6kernel13GemmUniversalIN4cute5tupleIJiiiiEEENS1_10collective13CollectiveMmaINS1_34MainloopSm90TmaGmmaWarpSpecializedILi3ENS5_IJNS4_1CILi1EEESB_SB_EEENS1_35KernelTmaWarpSpecializedCooperativeEEENS5_IJNSA_ILi256EEENSA_ILi64EEESG_EEEaNS5_IJlSB_lEEEaSI_NS4_8TiledMMAINS4_8MMA_AtomIJNS4_4SM904GMMA26MMA_64x64x32_S32S8S8_SS_TNEEEENS4_6LayoutINS5_IJNSA_ILi2EEESB_SB_EEENS5_IJSB_NSA_ILi0EEESS_EEEEENS5_IJNS4_10UnderscoreESV_SV_EEEEENS4_13SM90_TMA_LOADENS4_14ComposedLayoutINS4_7SwizzleILi2ELi4ELi3EEENS4_18smem_ptr_flag_bitsILi8EEENSP_INS5_IJNSA_ILi8EEESG_EEENS5_IJSG_SB_EEEEEEEvNS4_8identityESY_S18_vS19_EENS_8epilogue10collective6detail29Sm90TmaWarpSpecializedAdapterINS1C_15DefaultEpilogueIaSI_SI_NS1B_6thread17LinearCombinationIaLi1EiiLNS1G_9ScaleType4KindE0ELNS_15FloatRoundStyleE2EaEENS1_15EpilogueDefaultEEEEEvvEEEEvNT_6ParamsE:
[----:B------:R-:W0:Y:S01]  /*0000*/  LDC R1, c[0x0][0x28] ;  /* 0x00000a00ff017b82 */ /* 0x000e220000000800 */
[----:B------:R-:W1:Y:S01]  /*0010*/  S2R R3, SR_TID.X ;  /* 0x0000000000037919 */ /* 0x000e620000002100 */
[----:B------:R-:W-:Y:S01]  /*0020*/  ELECT P0, URZ, PT ;  /* 0x00000000003f782f */ /* 0x000fe20003800000 */
[----:B------:R-:W-:Y:S01]  /*0030*/  BSSY B0, `(.L_x_0) ;  /* 0x000000f000007945 */ /* 0x000fe20003800000 */
[--C-:B-1----:R-:W-:Y:S02]  /*0040*/  SHF.R.U32.HI R0, RZ, 0x5, R3.reuse ;  /* 0x00000005ff007819 */ /* 0x102fe40000011603 */
[----:B------:R-:W-:-:S03]  /*0050*/  SHF.R.U32.HI R14, RZ, 0x7, R3 ;  /* 0x00000007ff0e7819 */ /* 0x000fc60000011603 */
[----:B------:R-:W1:Y:S04]  /*0060*/  SHFL.IDX PT, R4, R0, RZ, 0x1f ;  /* 0x00001fff00047589 */ /* 0x000e6800000e0000 */
[----:B------:R2:W3:Y:S01]  /*0070*/  SHFL.IDX PT, R10, R14, RZ, 0x1f ;  /* 0x00001fff0e0a7589 */ /* 0x0004e200000e0000 */
[----:B-1----:R-:W-:-:S13]  /*0080*/  ISETP.NE.OR P0, PT, R4, RZ, !P0 ;  /* 0x000000ff0400720c */ /* 0x002fda0004705670 */
[----:B0-23--:R-:W-:Y:S05]  /*0090*/  @P0 BRA `(.L_x_1) ;  /* 0x0000000000200947 */ /* 0x00dfea0003800000 */
[----:B------:R-:W-:Y:S02]  /*00a0*/  ULDC.64 UR4, c[0x0][0x198] ;  /* 0x0000660000047ab9 */ /* 0x000fe40000000a00 */
[----:B------:R-:W-:Y:S02]  /*00b0*/  UIADD3 UR6, UP0, UR4, 0xf0, URZ ;  /* 0x000000f004067890 */ /* 0x000fe4000ff1e03f */
[----:B------:R-:W-:Y:S02]  /*00c0*/  UIADD3 UR4, UP1, UR4, 0x1f0, URZ ;  /* 0x000001f004047890 */ /* 0x000fe4000ff3e03f */
[----:B------:R-:W-:Y:S02]  /*00d0*/  UIADD3.X UR7, URZ, UR5, URZ, UP0, !UPT ;  /* 0x000000053f077290 */ /* 0x000fe400087fe43f */
[----:B------:R-:W-:-:S07]  /*00e0*/  UIADD3.X UR5, URZ, UR5, URZ, UP1, !UPT ;  /* 0x000000053f057290 */ /* 0x000fce0008ffe43f */
[----:B------:R0:W-:Y:S02]  /*00f0*/  UTMACCTL.PF [UR6] ;  /* 0x00000000060079b9 */ /* 0x0001e40008040000 */
[----:B------:R0:W-:Y:S02]  /*0100*/  UTMACCTL.PF [UR4] ;  /* 0x00000000040079b9 */ /* 0x0001e40008040000 */
[----:B0-----:R-:W-:Y:S01]  /*0110*/  NOP ;  /* 0x0000000000007918 */ /* 0x001fe20000000000 */
.L_x_1:
[----:B------:R-:W-:Y:S05]  /*0120*/  BSYNC B0 ;  /* 0x0000000000007941 */ /* 0x000fea0003800000 */
.L_x_0:
[----:B------:R-:W0:Y:S02]  /*0130*/  SHFL.IDX PT, R2, R0, RZ, 0x1f ;  /* 0x00001fff00027589 */ /* 0x000e2400000e0000 */
[----:B0-----:R-:W-:-:S13]  /*0140*/  ISETP.NE.AND P0, PT, R2, RZ, PT ;  /* 0x000000ff0200720c */ /* 0x001fda0003f05270 */
[----:B------:R-:W-:Y:S05]  /*0150*/  @P0 BRA `(.L_x_2) ;  /* 0x0000000000500947 */ /* 0x000fea0003800000 */
[----:B------:R-:W0:Y:S01]  /*0160*/  S2UR UR8, SR_CgaCtaId ;  /* 0x00000000000879c3 */ /* 0x000e220000008800 */
[----:B------:R-:W-:Y:S01]  /*0170*/  UMOV UR4, 0x400 ;  /* 0x0000040000047882 */ /* 0x000fe20000000000 */
[----:B------:R-:W-:Y:S01]  /*0180*/  UMOV UR5, 0x1 ;  /* 0x0000000100057882 */ /* 0x000fe20000000000 */
[----:B------:R-:W-:Y:S01]  /*0190*/  UMOV UR6, 0x100 ;  /* 0x0000010000067882 */ /* 0x000fe20000000000 */
[----:B------:R-:W-:Y:S01]  /*01a0*/  ELECT P0, URZ, PT ;  /* 0x00000000003f782f */ /* 0x000fe20003800000 */
[----:B------:R-:W-:-:S04]  /*01b0*/  UIADD3 UR6, -UR6, 0x100000, URZ ;  /* 0x0010000006067890 */ /* 0x000fc8000fffe13f */
[----:B------:R-:W-:Y:S02]  /*01c0*/  USHF.L.U32 UR7, UR6, 0xb, URZ ;  /* 0x0000000b06077899 */ /* 0x000fe4000800063f */
[----:B------:R-:W-:Y:S02]  /*01d0*/  USHF.L.U32 UR6, UR6, 0x1, URZ ;  /* 0x0000000106067899 */ /* 0x000fe4000800063f */
[----:B0-----:R-:W-:Y:S02]  /*01e0*/  ULEA UR8, UR8, UR4, 0x18 ;  /* 0x0000000408087291 */ /* 0x001fe4000f8ec03f */
[----:B------:R-:W-:-:S04]  /*01f0*/  UIADD3 UR4, -UR5, 0x100000, URZ ;  /* 0x0010000005047890 */ /* 0x000fc8000fffe13f */
[----:B------:R-:W-:Y:S02]  /*0200*/  USHF.L.U32 UR5, UR4, 0xb, URZ ;  /* 0x0000000b04057899 */ /* 0x000fe4000800063f */
[----:B------:R-:W-:Y:S01]  /*0210*/  USHF.L.U32 UR4, UR4, 0x1, URZ ;  /* 0x0000000104047899 */ /* 0x000fe2000800063f */
[----:B------:R-:W0:Y:S11]  /*0220*/  FENCE.VIEW.ASYNC.S ;  /* 0x00000000000073c6 */ /* 0x000e360000000000 */
[----:B0-----:R0:W1:Y:S01]  /*0230*/  SYNCS.EXCH.64 URZ, [UR8], UR4 ;  /* 0x00000004083f75b2 */ /* 0x0010620008000100 */
[----:B------:R0:W2:Y:S01]  /*0240*/  SYNCS.EXCH.64 URZ, [UR8+0x18], UR6 ;  /* 0x00001806083f75b2 */ /* 0x0000a20008000100 */
[----:B------:R0:W3:Y:S01]  /*0250*/  SYNCS.EXCH.64 URZ, [UR8+0x8], UR4 ;  /* 0x00000804083f75b2 */ /* 0x0000e20008000100 */
[----:B------:R0:W4:Y:S01]  /*0260*/  SYNCS.EXCH.64 URZ, [UR8+0x20], UR6 ;  /* 0x00002006083f75b2 */ /* 0x0001220008000100 */
[----:B------:R0:W0:Y:S01]  /*0270*/  SYNCS.EXCH.64 URZ, [UR8+0x10], UR4 ;  /* 0x00001004083f75b2 */ /* 0x0000220008000100 */
[----:B------:R0:W0:Y:S01]  /*0280*/  SYNCS.EXCH.64 URZ, [UR8+0x28], UR6 ;  /* 0x00002806083f75b2 */ /* 0x0000220008000100 */
[----:B------:R-:W-:Y:S01]  /*0290*/  NOP ;  /* 0x0000000000007918 */ /* 0x000fe20000000000 */
.L_x_2:
[----:B------:R-:W5:Y:S01]  /*02a0*/  SHFL.IDX PT, R0, R0, RZ, 0x1f ;  /* 0x00001fff00007589 */ /* 0x000f6200000e0000 */
[----:B------:R-:W-:Y:S01]  /*02b0*/  ELECT P0, URZ, PT ;  /* 0x00000000003f782f */ /* 0x000fe20003800000 */
[----:B------:R-:W1:Y:S01]  /*02c0*/  LDC R2, c[0x0][0x65c] ;  /* 0x00019700ff027b82 */ /* 0x000e620000000800 */
[----:B------:R-:W-:Y:S01]  /*02d0*/  SHF.R.S32.HI R7, RZ, 0x1f, R4 ;  /* 0x0000001fff077819 */ /* 0x000fe20000011404 */
[----:B------:R-:W2:Y:S01]  /*02e0*/  S2R R5, SR_CTAID.Y ;  /* 0x0000000000057919 */ /* 0x000ea20000002600 */
[----:B0-----:R-:W-:Y:S01]  /*02f0*/  UMOV UR4, 0x20 ;  /* 0x0000002000047882 */ /* 0x001fe20000000000 */
[----:B------:R-:W-:Y:S01]  /*0300*/  NOP ;  /* 0x0000000000007918 */ /* 0x000fe20000000000 */
[----:B------:R-:W-:Y:S01]  /*0310*/  LEA.HI R7, R7, R4, RZ, 0x2 ;  /* 0x0000000407077211 */ /* 0x000fe200078f10ff */
[----:B------:R-:W0:Y:S01]  /*0320*/  S2R R6, SR_CTAID.X ;  /* 0x0000000000067919 */ /* 0x000e220000002500 */
[----:B------:R-:W-:Y:S01]  /*0330*/  ISETP.NE.AND P2, PT, R10, RZ, PT ;  /* 0x000000ff0a00720c */ /* 0x000fe20003f45270 */
[----:B------:R-:W-:Y:S01]  /*0340*/  NOP ;  /* 0x0000000000007918 */ /* 0x000fe20000000000 */
[----:B------:R-:W-:-:S02]  /*0350*/  LOP3.LUT R7, R7, 0xfffffffc, RZ, 0xc0, !PT ;  /* 0xfffffffc07077812 */ /* 0x000fc400078ec0ff */
[----:B-----5:R-:W-:Y:S02]  /*0360*/  ISETP.NE.OR P0, PT, R0, RZ, !P0 ;  /* 0x000000ff0000720c */ /* 0x020fe40004705670 */
[----:B-1----:R-:W-:-:S04]  /*0370*/  ISETP.NE.AND P3, PT, R2, 0x1, PT ;  /* 0x000000010200780c */ /* 0x002fc80003f65270 */
[----:B------:R-:W-:Y:S01]  /*0380*/  P2R R0, PR, RZ, 0x8 ;  /* 0x00000008ff007803 */ /* 0x000fe20000000000 */
[----:B------:R-:W-:Y:S01]  /*0390*/  IMAD.IADD R0, R4, 0x1, -R7 ;  /* 0x0000000104007824 */ /* 0x000fe200078e0a07 */
[----:B------:R-:W-:Y:S01]  /*03a0*/  LOP3.LUT R4, R3, 0x7f, RZ, 0xc0, !PT ;  /* 0x0000007f03047812 */ /* 0x000fe200078ec0ff */
[----:B------:R-:W-:-:S03]  /*03b0*/  IMAD.MOV.U32 R7, RZ, RZ, RZ ;  /* 0x000000ffff077224 */ /* 0x000fc600078e00ff */
[----:B------:R-:W-:Y:S01]  /*03c0*/  ISETP.NE.AND P1, PT, R0, 0x3, PT ;  /* 0x000000030000780c */ /* 0x000fe20003f25270 */
[----:B------:R-:W-:Y:S01]  /*03d0*/  VOTEU.ALL UP0, P0 ;  /* 0x00000000003f7886 */ /* 0x000fe20000000000 */
[----:B------:R-:W-:Y:S01]  /*03e0*/  VOTEU.ALL UP1, P0 ;  /* 0x00000000003f7886 */ /* 0x000fe20000020000 */
[----:B------:R-:W0:Y:S01]  /*03f0*/  @P3 LDC R17, c[0x0][0x10] ;  /* 0x00000400ff113b82 */ /* 0x000e220000000800 */
[----:B--2---:R-:W-:Y:S02]  /*0400*/  @P3 IMAD.MOV.U32 R8, RZ, RZ, R5 ;  /* 0x000000ffff083224 */ /* 0x004fe400078e0005 */
[----:B------:R-:W-:Y:S01]  /*0410*/  @!UP0 UMOV UR6, 0x400 ;  /* 0x0000040000068882 */ /* 0x000fe20000000000 */
[----:B------:R-:W-:-:S04]  /*0420*/  @!UP0 UIADD3 UR4, -UR4, 0x100000, URZ ;  /* 0x0010000004048890 */ /* 0x000fc8000fffe13f */
[----:B------:R-:W-:Y:S02]  /*0430*/  @!UP0 USHF.L.U32 UR5, UR4, 0xb, URZ ;  /* 0x0000000b04058899 */ /* 0x000fe4000800063f */
[----:B------:R-:W-:Y:S01]  /*0440*/  @!UP0 USHF.L.U32 UR4, UR4, 0x1, URZ ;  /* 0x0000000104048899 */ /* 0x000fe2000800063f */
[----:B------:R-:W-:Y:S01]  /*0450*/  @P3 IMAD.MOV.U32 R9, RZ, RZ, RZ ;  /* 0x000000ffff093224 */ /* 0x000fe200078e00ff */
[----:B------:R-:W1:Y:S08]  /*0460*/  @!UP0 S2UR UR7, SR_CgaCtaId ;  /* 0x00000000000789c3 */ /* 0x000e700000008800 */
[----:B------:R-:W2:Y:S01]  /*0470*/  @!P3 LDC R11, c[0x0][0xc] ;  /* 0x00000300ff0bbb82 */ /* 0x000ea20000000800 */
[----:B0-----:R-:W-:Y:S01]  /*0480*/  @P3 IMAD.WIDE.U32 R16, R6, R17, R8 ;  /* 0x0000001106103225 */ /* 0x001fe200078e0008 */
[----:B-1----:R-:W-:Y:S01]  /*0490*/  @!UP0 ULEA UR8, UR7, UR6, 0x18 ;  /* 0x0000000607088291 */ /* 0x002fe2000f8ec03f */
[----:B------:R-:W-:-:S02]  /*04a0*/  VOTEU.ALL UP0, P0 ;  /* 0x00000000003f7886 */ /* 0x000fc40000000000 */
[----:B------:R-:W-:Y:S01]  /*04b0*/  ULDC UR6, c[0x0][0xc] ;  /* 0x0000030000067ab9 */ /* 0x000fe20000000800 */
[----:B------:R-:W-:Y:S01]  /*04c0*/  ISETP.EQ.OR P0, PT, R0, RZ, !P1 ;  /* 0x000000ff0000720c */ /* 0x000fe20004f02670 */
[----:B------:R-:W-:-:S03]  /*04d0*/  ULDC UR7, c[0x0][0x10] ;  /* 0x0000040000077ab9 */ /* 0x000fc60000000800 */
[C---:B------:R-:W-:Y:S01]  /*04e0*/  ISETP.EQ.AND P0, PT, R10.reuse, RZ, P0 ;  /* 0x000000ff0a00720c */ /* 0x040fe20000702270 */
[----:B------:R-:W-:Y:S02]  /*04f0*/  VIADD R10, R10, 0xffffffff ;  /* 0xffffffff0a0a7836 */ /* 0x000fe40000000000 */
[----:B--2---:R-:W-:Y:S01]  /*0500*/  @!P3 IMAD.WIDE.U32 R8, R11, R5, R6 ;  /* 0x000000050b08b225 */ /* 0x004fe200078e0006 */
[----:B------:R-:W0:Y:S02]  /*0510*/  FENCE.VIEW.ASYNC.S ;  /* 0x00000000000073c6 */ /* 0x000e240000000000 */
[----:B0-----:R-:W3:Y:S01]  /*0520*/  @!UP0 SYNCS.EXCH.64 URZ, [UR8+0x40], UR4 ;  /* 0x00004004083f85b2 */ /* 0x001ee20008000100 */
[----:B------:R-:W-:Y:S01]  /*0530*/  SEL R18, RZ, 0x1, !P0 ;  /* 0x00000001ff127807 */ /* 0x000fe20004000000 */
[----:B------:R-:W-:Y:S01]  /*0540*/  @P3 IMAD.MOV.U32 R11, RZ, RZ, RZ ;  /* 0x000000ffff0b3224 */ /* 0x000fe200078e00ff */
[----:B------:R-:W-:Y:S01]  /*0550*/  ISETP.GE.U32.AND P1, PT, R10, 0x2, PT ;  /* 0x000000020a00780c */ /* 0x000fe20003f26070 */
[----:B------:R-:W-:-:S02]  /*0560*/  @!P3 IMAD.MOV.U32 R16, RZ, RZ, R8 ;  /* 0x000000ffff10b224 */ /* 0x000fc400078e0008 */
[----:B------:R-:W-:Y:S01]  /*0570*/  @P3 IMAD.IADD R17, R17, 0x1, R11 ;  /* 0x0000000111113824 */ /* 0x000fe200078e020b */
[----:B------:R-:W-:Y:S01]  /*0580*/  SEL R18, R18, 0x2, P1 ;  /* 0x0000000212127807 */ /* 0x000fe20000800000 */
[----:B------:R-:W-:Y:S01]  /*0590*/  @!P3 IMAD.MOV.U32 R17, RZ, RZ, R9 ;  /* 0x000000ffff11b224 */ /* 0x000fe200078e0009 */
[----:B------:R0:W3:Y:S01]  /*05a0*/  @!UP1 SYNCS.EXCH.64 URZ, [UR8+0x48], UR4 ;  /* 0x00004804083f95b2 */ /* 0x0000e20008000100 */
[----:B------:R-:W-:Y:S01]  /*05b0*/  NOP ;  /* 0x0000000000007918 */ /* 0x000fe20000000000 */
[----:B0-----:R-:W-:-:S03]  /*05c0*/  UIMAD.WIDE.U32 UR4, UR6, UR7, URZ ;  /* 0x00000007060472a5 */ /* 0x001fc6000f8e003f */
[----:B------:R-:W-:Y:S02]  /*05d0*/  ULDC UR6, c[0x0][0x14] ;  /* 0x0000050000067ab9 */ /* 0x000fe40000000800 */
[----:B------:R-:W-:Y:S02]  /*05e0*/  UIMAD.WIDE.U32 UR36, UR4, UR6, URZ ;  /* 0x00000006042472a5 */ /* 0x000fe4000f8e003f */
[----:B------:R-:W-:-:S04]  /*05f0*/  UIMAD UR42, UR5, UR6, URZ ;  /* 0x00000006052a72a4 */ /* 0x000fc8000f8e023f */
[----:B------:R-:W-:Y:S01]  /*0600*/  UIADD3 UR42, UR37, UR42, URZ ;  /* 0x0000002a252a7290 */ /* 0x000fe2000fffe03f */
[----:B---34-:R-:W-:Y:S06]  /*0610*/  BAR.SYNC.DEFER_BLOCKING 0x0 ;  /* 0x0000000000007b1d */ /* 0x018fec0000010000 */
[----:B------:R-:W-:Y:S05]  /*0620*/  @!P2 BRA `(.L_x_3) ;  /* 0x000000500070a947 */ /* 0x000fea0003800000 */
[----:B------:R-:W-:-:S13]  /*0630*/  ISETP.GT.U32.AND P0, PT, R10, 0x1, PT ;  /* 0x000000010a00780c */ /* 0x000fda0003f04070 */
[----:B------:R-:W-:Y:S05]  /*0640*/  @P0 EXIT ;  /* 0x000000000000094d */ /* 0x000fea0003800000 */
[----:B------:R-:W-:Y:S01]  /*0650*/  ULDC.64 UR4, c[0x0][0x650] ;  /* 0x0001940000047ab9 */ /* 0x000fe20000000a00 */
[----:B------:R-:W-:Y:S01]  /*0660*/  PRMT R0, RZ, 0x7610, R0 ;  /* 0x00007610ff007816 */ /* 0x000fe20000000000 */
[----:B------:R-:W-:Y:S01]  /*0670*/  IMAD.MOV.U32 R97, RZ, RZ, -0x1 ;  /* 0xffffffffff617424 */ /* 0x000fe200078e00ff */
[----:B------:R-:W-:Y:S01]  /*0680*/  ISETP.GE.U32.AND P0, PT, R16, UR4, PT ;  /* 0x0000000410007c0c */ /* 0x000fe2000bf06070 */
[----:B------:R-:W-:Y:S02]  /*0690*/  IMAD.MOV.U32 R98, RZ, RZ, -0x1 ;  /* 0xffffffffff627424 */ /* 0x000fe400078e00ff */
[----:B------:R-:W-:Y:S01]  /*06a0*/  IMAD.MOV.U32 R19, RZ, RZ, -0x1 ;  /* 0xffffffffff137424 */ /* 0x000fe200078e00ff */
[----:B------:R-:W-:-:S13]  /*06b0*/  ISETP.GE.U32.AND.EX P0, PT, R17, UR5, PT, P0 ;  /* 0x0000000511007c0c */ /* 0x000fda000bf06100 */
[----:B------:R-:W-:Y:S05]  /*06c0*/  @P0 BRA `(.L_x_4) ;  /* 0x0000000400580947 */ /* 0x000fea0003800000 */
[----:B------:R-:W0:Y:S01]  /*06d0*/  LDC.64 R20, c[0x0][0x628] ;  /* 0x00018a00ff147b82 */ /* 0x000e220000000a00 */
[----:B------:R-:W-:Y:S02]  /*06e0*/  IMAD.MOV.U32 R8, RZ, RZ, R16 ;  /* 0x000000ffff087224 */ /* 0x000fe400078e0010 */
[----:B------:R-:W-:-:S05]  /*06f0*/  IMAD.MOV.U32 R9, RZ, RZ, R17 ;  /* 0x000000ffff097224 */ /* 0x000fca00078e0011 */
[----:B------:R-:W1:Y:S08]  /*0700*/  LDC R0, c[0x0][0x630] ;  /* 0x00018c00ff007b82 */ /* 0x000e700000000800 */
[----:B------:R-:W2:Y:S01]  /*0710*/  LDC.64 R22, c[0x0][0x620] ;  /* 0x00018800ff167b82 */ /* 0x000ea20000000a00 */
[----:B0-----:R-:W-:-:S04]  /*0720*/  ISETP.NE.U32.AND P0, PT, R20, RZ, PT ;  /* 0x000000ff1400720c */ /* 0x001fc80003f05070 */
[----:B------:R-:W-:-:S13]  /*0730*/  ISETP.NE.AND.EX P0, PT, R21, RZ, PT, P0 ;  /* 0x000000ff1500720c */ /* 0x000fda0003f05300 */
[----:B-12---:R-:W-:Y:S05]  /*0740*/  @!P0 BRA `(.L_x_5) ;  /* 0x0000000000288947 */ /* 0x006fea0003800000 */
[----:B------:R-:W0:Y:S02]  /*0750*/  LDC R13, c[0x0][0x634] ;  /* 0x00018d00ff0d7b82 */ /* 0x000e240000000800 */
[----:B0-----:R-:W-:-:S05]  /*0760*/  IADD3 R13, P0, R16, R13, RZ ;  /* 0x0000000d100d7210 */ /* 0x001fca0007f1e0ff */
[----:B------:R-:W-:-:S04]  /*0770*/  IMAD.X R15, RZ, RZ, R17, P0 ;  /* 0x000000ffff0f7224 */ /* 0x000fc800000e0611 */
[----:B------:R-:W-:-:S04]  /*0780*/  IMAD.WIDE.U32 R8, R15, R20, RZ ;  /* 0x000000140f087225 */ /* 0x000fc800078e00ff */
[----:B------:R-:W-:-:S04]  /*0790*/  IMAD.WIDE.U32 R10, P0, R13, R21, R8 ;  /* 0x000000150d0a7225 */ /* 0x000fc80007800008 */
[----:B------:R-:W-:-:S04]  /*07a0*/  IMAD.WIDE.U32 R8, R13, R20, RZ ;  /* 0x000000140d087225 */ /* 0x000fc800078e00ff */
[----:B------:R-:W-:Y:S01]  /*07b0*/  IMAD.X R13, RZ, RZ, RZ, P0 ;  /* 0x000000ffff0d7224 */ /* 0x000fe200000e06ff */
[----:B------:R-:W-:Y:S01]  /*07c0*/  IADD3 RZ, P0, R9, R10, RZ ;  /* 0x0000000a09ff7210 */ /* 0x000fe20007f1e0ff */
[----:B------:R-:W-:-:S04]  /*07d0*/  IMAD.MOV.U32 R12, RZ, RZ, R11 ;  /* 0x000000ffff0c7224 */ /* 0x000fc800078e000b */
[----:B------:R-:W-:-:S08]  /*07e0*/  IMAD.WIDE.U32.X R8, R15, R21, R12, P0 ;  /* 0x000000150f087225 */ /* 0x000fd000000e040c */
.L_x_5:
[-CC-:B------:R-:W-:Y:S01]  /*07f0*/  SHF.R.U64 R25, R8, R0.reuse, R9.reuse ;  /* 0x0000000008197219 */ /* 0x180fe20000001209 */
[----:B------:R-:W0:Y:S01]  /*0800*/  LDC R12, c[0x0][0x618] ;  /* 0x00018600ff0c7b82 */ /* 0x000e220000000800 */
[----:B------:R-:W-:Y:S01]  /*0810*/  SHF.R.U32.HI R7, RZ, R0, R9 ;  /* 0x00000000ff077219 */ /* 0x000fe20000011609 */
[----:B------:R-:W-:Y:S01]  /*0820*/  ULDC UR4, c[0x0][0x150] ;  /* 0x0000540000047ab9 */ /* 0x000fe20000000800 */
[----:B------:R-:W-:Y:S02]  /*0830*/  IADD3 R11, P0, RZ, -R25, RZ ;  /* 0x80000019ff0b7210 */ /* 0x000fe40007f1e0ff */
[----:B------:R-:W-:-:S03]  /*0840*/  I2FP.F32.U32 R0, R6 ;  /* 0x0000000600007245 */ /* 0x000fc60000201000 */
[----:B------:R-:W1:Y:S01]  /*0850*/  LDC.64 R30, c[0x0][0x640] ;  /* 0x00019000ff1e7b82 */ /* 0x000e620000000a00 */
[----:B------:R-:W-:Y:S02]  /*0860*/  IMAD.X R13, RZ, RZ, ~R7, P0 ;  /* 0x000000ffff0d7224 */ /* 0x000fe400000e0e07 */
[----:B------:R-:W-:Y:S01]  /*0870*/  FMUL R0, R0, UR4 ;  /* 0x0000000400007c20 */ /* 0x000fe20008400000 */
[----:B------:R-:W-:Y:S01]  /*0880*/  IMAD.WIDE.U32 R8, R11, R22, R16 ;  /* 0x000000160b087225 */ /* 0x000fe200078e0010 */
[----:B------:R-:W-:-:S03]  /*0890*/  ULDC UR4, c[0x0][0x154] ;  /* 0x0000550000047ab9 */ /* 0x000fc60000000800 */
[----:B------:R-:W-:Y:S01]  /*08a0*/  IMAD R10, R13, R22, RZ ;  /* 0x000000160d0a7224 */ /* 0x000fe200078e02ff */
[----:B------:R-:W2:Y:S01]  /*08b0*/  LDC R7, c[0x0][0x144] ;  /* 0x00005100ff077b82 */ /* 0x000ea20000000800 */
[----:B------:R-:W3:Y:S02]  /*08c0*/  F2I.U32.TRUNC.NTZ R0, R0 ;  /* 0x0000000000007305 */ /* 0x000ee4000020f000 */
[----:B------:R-:W-:-:S04]  /*08d0*/  IMAD R11, R11, R23, R10 ;  /* 0x000000170b0b7224 */ /* 0x000fc800078e020a */
[----:B------:R-:W-:Y:S01]  /*08e0*/  IMAD.IADD R9, R9, 0x1, R11 ;  /* 0x0000000109097824 */ /* 0x000fe200078e020b */
[----:B------:R-:W4:Y:S01]  /*08f0*/  LDC R24, c[0x0][0x608] ;  /* 0x00018200ff187b82 */ /* 0x000f220000000800 */
[----:B------:R-:W-:-:S03]  /*0900*/  IMAD.MOV.U32 R11, RZ, RZ, -0x1 ;  /* 0xffffffffff0b7424 */ /* 0x000fc600078e00ff */
[-CC-:B0-----:R-:W-:Y:S02]  /*0910*/  SHF.R.U64 R22, R8, R12.reuse, R9.reuse ;  /* 0x0000000c08167219 */ /* 0x181fe40000001209 */
[----:B------:R-:W-:Y:S02]  /*0920*/  I2FP.F32.U32 R8, R5 ;  /* 0x0000000500087245 */ /* 0x000fe40000201000 */
[----:B------:R-:W0:Y:S01]  /*0930*/  LDC R28, c[0x0][0x658] ;  /* 0x00019600ff1c7b82 */ /* 0x000e220000000800 */
[----:B-1----:R-:W-:Y:S01]  /*0940*/  ISETP.NE.U32.AND P0, PT, R30, RZ, PT ;  /* 0x000000ff1e00720c */ /* 0x002fe20003f05070 */
[----:B---3--:R-:W-:Y:S02]  /*0950*/  IMAD.MOV R10, RZ, RZ, -R0 ;  /* 0x000000ffff0a7224 */ /* 0x008fe400078e0a00 */
[----:B------:R-:W-:Y:S01]  /*0960*/  FMUL R8, R8, UR4 ;  /* 0x0000000408087c20 */ /* 0x000fe20008400000 */
[----:B------:R-:W-:Y:S02]  /*0970*/  SHF.R.U32.HI R9, RZ, R12, R9 ;  /* 0x0000000cff097219 */ /* 0x000fe40000011609 */
[----:B------:R-:W-:Y:S01]  /*0980*/  ISETP.NE.AND.EX P0, PT, R31, RZ, PT, P0 ;  /* 0x000000ff1f00720c */ /* 0x000fe20003f05300 */
[----:B------:R1:W3:Y:S01]  /*0990*/  F2I.U32.TRUNC.NTZ R15, R8 ;  /* 0x00000008000f7305 */ /* 0x0002e2000020f000 */
[----:B------:R-:W1:Y:S01]  /*09a0*/  LDC R20, c[0x0][0x148] ;  /* 0x00005200ff147b82 */ /* 0x000e620000000800 */
[----:B--2---:R-:W-:-:S07]  /*09b0*/  IMAD R0, R7, R10, R6 ;  /* 0x0000000a07007224 */ /* 0x004fce00078e0206 */
[----:B------:R-:W2:Y:S01]  /*09c0*/  LDC R26, c[0x0][0x600] ;  /* 0x00018000ff1a7b82 */ /* 0x000ea20000000800 */
[-CC-:B----4-:R-:W-:Y:S02]  /*09d0*/  SHF.R.U64 R32, R22, R24.reuse, R9.reuse ;  /* 0x0000001816207219 */ /* 0x190fe40000001209 */
[----:B------:R-:W-:Y:S01]  /*09e0*/  SHF.R.U32.HI R7, RZ, R24, R9 ;  /* 0x00000018ff077219 */ /* 0x000fe20000011609 */
[----:B------:R-:W-:-:S04]  /*09f0*/  IMAD.MOV.U32 R9, RZ, RZ, 0x1 ;  /* 0x00000001ff097424 */ /* 0x000fc800078e00ff */
[----:B------:R-:W4:Y:S01]  /*0a00*/  LDC R21, c[0x0][0x648] ;  /* 0x00019200ff157b82 */ /* 0x000f220000000800 */
[-C--:B0-----:R-:W-:Y:S02]  /*0a10*/  SHF.L.U32 R6, R11, R28.reuse, RZ ;  /* 0x0000001c0b067219 */ /* 0x081fe400000006ff */
[--C-:B------:R-:W-:Y:S02]  /*0a20*/  SHF.R.U64 R24, R32, R28, R7.reuse ;  /* 0x0000001c20187219 */ /* 0x100fe40000001207 */
[----:B------:R-:W-:Y:S02]  /*0a30*/  LOP3.LUT R13, RZ, R6, RZ, 0x33, !PT ;  /* 0x00000006ff0d7212 */ /* 0x000fe400078e33ff */
[-C--:B------:R-:W-:Y:S01]  /*0a40*/  SHF.R.U32.HI R7, RZ, R28.reuse, R7 ;  /* 0x0000001cff077219 */ /* 0x080fe20000011607 */
[----:B------:R-:W0:Y:S01]  /*0a50*/  LDC R23, c[0x0][0x638] ;  /* 0x00018e00ff177b82 */ /* 0x000e220000000800 */
[----:B------:R-:W-:Y:S01]  /*0a60*/  SHF.L.U32 R12, R9, R28, RZ ;  /* 0x0000001c090c7219 */ /* 0x000fe200000006ff */
[----:B------:R-:W-:-:S06]  /*0a70*/  IMAD.MOV.U32 R6, RZ, RZ, R24 ;  /* 0x000000ffff067224 */ /* 0x000fcc00078e0018 */
[----:B------:R-:W0:Y:S01]  /*0a80*/  LDC R97, c[0x0][0x610] ;  /* 0x00018400ff617b82 */ /* 0x000e220000000800 */
[----:B-1-3--:R-:W-:Y:S05]  /*0a90*/  @!P0 BRA `(.L_x_6) ;  /* 0x0000000000288947 */ /* 0x00afea0003800000 */
[----:B------:R-:W1:Y:S02]  /*0aa0*/  LDC R11, c[0x0][0x64c] ;  /* 0x00019300ff0b7b82 */ /* 0x000e640000000800 */
[----:B-1----:R-:W-:-:S05]  /*0ab0*/  IADD3 R11, P0, R24, R11, RZ ;  /* 0x0000000b180b7210 */ /* 0x002fca0007f1e0ff */
        /* <DEDUP_REMOVED lines=8> */
.L_x_6:
[----:B----4-:R-:W-:Y:S01]  /*0b40*/  SHF.R.U64 R6, R6, R21, R7 ;  /* 0x0000001506067219 */ /* 0x010fe20000001207 */
[----:B--2---:R-:W-:Y:S01]  /*0b50*/  VIADD R7, R26, 0xffffffff ;  /* 0xffffffff1a077836 */ /* 0x004fe20000000000 */
[----:B------:R-:W-:Y:S01]  /*0b60*/  LOP3.LUT R13, R32, R13, RZ, 0xc0, !PT ;  /* 0x0000000d200d7212 */ /* 0x000fe200078ec0ff */
[----:B------:R-:W-:Y:S02]  /*0b70*/  IMAD.MOV R15, RZ, RZ, -R15 ;  /* 0x000000ffff0f7224 */ /* 0x000fe400078e0a0f */
[----:B------:R-:W-:Y:S02]  /*0b80*/  IMAD.MOV R8, RZ, RZ, -R6 ;  /* 0x000000ffff087224 */ /* 0x000fe400078e0a06 */
[----:B------:R-:W-:Y:S01]  /*0b90*/  IMAD R13, R12, R6, R13 ;  /* 0x000000060c0d7224 */ /* 0x000fe200078e020d */
[----:B------:R-:W-:Y:S01]  /*0ba0*/  LOP3.LUT R6, R22, R7, RZ, 0xc0, !PT ;  /* 0x0000000716067212 */ /* 0x000fe200078ec0ff */
[----:B------:R-:W-:Y:S02]  /*0bb0*/  @P3 IMAD R0, R20, R15, R5 ;  /* 0x0000000f14003224 */ /* 0x000fe400078e0205 */
[----:B0-----:R-:W-:-:S02]  /*0bc0*/  IMAD R5, R8, R23, R24 ;  /* 0x0000001708057224 */ /* 0x001fc400078e0218 */
[----:B------:R-:W-:Y:S02]  /*0bd0*/  IMAD R97, R13, R97, R0 ;  /* 0x000000610d617224 */ /* 0x000fe400078e0200 */
[----:B------:R-:W-:Y:S02]  /*0be0*/  IMAD R6, R5, R26, R6 ;  /* 0x0000001a05067224 */ /* 0x000fe400078e0206 */
[----:B------:R-:W-:Y:S02]  /*0bf0*/  IMAD.MOV.U32 R0, RZ, RZ, 0x1 ;  /* 0x00000001ff007424 */ /* 0x000fe400078e00ff */
[----:B------:R-:W-:Y:S01]  /*0c00*/  IMAD.MOV.U32 R19, RZ, RZ, R25 ;  /* 0x000000ffff137224 */ /* 0x000fe200078e0019 */
[----:B------:R-:W-:Y:S02]  /*0c10*/  SEL R98, R6, R97, !P3 ;  /* 0x0000006106627207 */ /* 0x000fe40005800000 */
[----:B------:R-:W-:-:S07]  /*0c20*/  SEL R97, R97, R6, !P3 ;  /* 0x0000000661617207 */ /* 0x000fce0005800000 */
.L_x_4:
[----:B------:R-:W-:-:S08]  /*0c30*/  NOP ;  /* 0x0000000000007918 */ /* 0x000fd00000000000 */
[----:B------:R-:W0:Y:S02]  /*0c40*/  USETMAXREG.TRY_ALLOC.CTAPOOL UP0, 0xe8 ;  /* 0x000000e8000079c8 */ /* 0x000e240008000600 */
[----:B0-----:R-:W-:-:S13]  /*0c50*/  PLOP3.LUT P0, PT, PT, PT, UP0, 0x80, 0x0 ;  /* 0x000000000000781c */ /* 0x001fda0003f0f008 */
[----:B------:R-:W-:Y:S05]  /*0c60*/  @!P0 BRA `(.L_x_4) ;  /* 0xfffffffc00f08947 */ /* 0x000fea000383ffff */
[----:B------:R-:W-:Y:S01]  /*0c70*/  ULDC.64 UR4, c[0x0][0x598] ;  /* 0x0001660000047ab9 */ /* 0x000fe20000000a00 */
[----:B------:R-:W-:Y:S01]  /*0c80*/  ULDC.64 UR38, c[0x0][0x208] ;  /* 0x0000820000267ab9 */ /* 0x000fe20000000a00 */
[----:B------:R-:W-:-:S04]  /*0c90*/  ISETP.NE.U32.AND P0, PT, RZ, UR4, PT ;  /* 0x00000004ff007c0c */ /* 0x000fc8000bf05070 */
[----:B------:R-:W-:-:S13]  /*0ca0*/  ISETP.NE.AND.EX P0, PT, RZ, UR5, PT, P0 ;  /* 0x00000005ff007c0c */ /* 0x000fda000bf05300 */
[----:B------:R-:W-:Y:S05]  /*0cb0*/  @!P0 BRA `(.L_x_7) ;  /* 0x00000000001c8947 */ /* 0x000fea0003800000 */
[----:B------:R-:W0:Y:S02]  /*0cc0*/  LDC.64 R6, c[0x0][0x598] ;  /* 0x00016600ff067b82 */ /* 0x000e240000000a00 */
[----:B0-----:R-:W2:Y:S02]  /*0cd0*/  LDG.E.64 R6, desc[UR38][R6.64] ;  /* 0x0000002606067981 */ /* 0x001ea4000c1e1b00 */
[----:B--2---:R-:W-:-:S04]  /*0ce0*/  ISETP.NE.U32.AND P0, PT, R6, RZ, PT ;  /* 0x000000ff0600720c */ /* 0x004fc80003f05070 */
[----:B------:R-:W-:-:S13]  /*0cf0*/  ISETP.NE.AND.EX P0, PT, R7, RZ, PT, P0 ;  /* 0x000000ff0700720c */ /* 0x000fda0003f05300 */
[----:B------:R-:W-:Y:S05]  /*0d00*/  @!P0 BRA `(.L_x_7) ;  /* 0x0000000000088947 */ /* 0x000fea0003800000 */
[----:B------:R0:W5:Y:S01]  /*0d10*/  LD.E R88, desc[UR38][R6.64] ;  /* 0x0000002606587980 */ /* 0x000162000c101900 */
[----:B------:R-:W-:Y:S05]  /*0d20*/  BRA `(.L_x_8) ;  /* 0x0000000000247947 */ /* 0x000fea0003800000 */
.L_x_7:
[----:B------:R-:W-:Y:S02]  /*0d30*/  ULDC.64 UR4, c[0x0][0x588] ;  /* 0x0001620000047ab9 */ /* 0x000fe40000000a00 */
[----:B------:R-:W-:-:S04]  /*0d40*/  ISETP.NE.U32.AND P0, PT, RZ, UR4, PT ;  /* 0x00000004ff007c0c */ /* 0x000fc8000bf05070 */
[----:B------:R-:W-:-:S13]  /*0d50*/  ISETP.NE.AND.EX P0, PT, RZ, UR5, PT, P0 ;  /* 0x00000005ff007c0c */ /* 0x000fda000bf05300 */
[----:B------:R-:W-:Y:S05]  /*0d60*/  @!P0 BRA `(.L_x_9) ;  /* 0x00000000000c8947 */ /* 0x000fea0003800000 */
[----:B------:R-:W0:Y:S02]  /*0d70*/  LDC.64 R88, c[0x0][0x588] ;  /* 0x00016200ff587b82 */ /* 0x000e240000000a00 */
[----:B0-----:R1:W5:Y:S01]  /*0d80*/  LDG.E R88, desc[UR38][R88.64] ;  /* 0x0000002658587981 */ /* 0x001362000c1e1900 */
[----:B------:R-:W-:Y:S05]  /*0d90*/  BRA `(.L_x_8) ;  /* 0x0000000000087947 */ /* 0x000fea0003800000 */
.L_x_9:
[----:B------:R-:W-:Y:S02]  /*0da0*/  ULDC UR4, c[0x0][0x580] ;  /* 0x0001600000047ab9 */ /* 0x000fe40000000800 */
[----:B------:R-:W-:-:S07]  /*0db0*/  IMAD.U32 R88, RZ, RZ, UR4 ;  /* 0x00000004ff587e24 */ /* 0x000fce000f8e00ff */
.L_x_8:
[----:B------:R-:W-:Y:S02]  /*0dc0*/  ULDC.64 UR4, c[0x0][0x5a0] ;  /* 0x0001680000047ab9 */ /* 0x000fe40000000a00 */
[----:B------:R-:W-:-:S04]  /*0dd0*/  ISETP.NE.U32.AND P0, PT, RZ, UR4, PT ;  /* 0x00000004ff007c0c */ /* 0x000fc8000bf05070 */
[----:B------:R-:W-:-:S13]  /*0de0*/  ISETP.NE.AND.EX P0, PT, RZ, UR5, PT, P0 ;  /* 0x00000005ff007c0c */ /* 0x000fda000bf05300 */
[----:B------:R-:W-:Y:S05]  /*0df0*/  @!P0 BRA `(.L_x_10) ;  /* 0x00000000001c8947 */ /* 0x000fea0003800000 */
[----:B0-----:R-:W0:Y:S02]  /*0e00*/  LDC.64 R6, c[0x0][0x5a0] ;  /* 0x00016800ff067b82 */ /* 0x001e240000000a00 */
[----:B0-----:R-:W2:Y:S02]  /*0e10*/  LDG.E.64 R6, desc[UR38][R6.64] ;  /* 0x0000002606067981 */ /* 0x001ea4000c1e1b00 */
[----:B--2---:R-:W-:-:S04]  /*0e20*/  ISETP.NE.U32.AND P0, PT, R6, RZ, PT ;  /* 0x000000ff0600720c */ /* 0x004fc80003f05070 */
[----:B------:R-:W-:-:S13]  /*0e30*/  ISETP.NE.AND.EX P0, PT, R7, RZ, PT, P0 ;  /* 0x000000ff0700720c */ /* 0x000fda0003f05300 */
[----:B------:R-:W-:Y:S05]  /*0e40*/  @!P0 BRA `(.L_x_10) ;  /* 0x0000000000088947 */ /* 0x000fea0003800000 */
[----:B-1----:R0:W5:Y:S01]  /*0e50*/  LD.E R89, desc[UR38][R6.64] ;  /* 0x0000002606597980 */ /* 0x002162000c101900 */
[----:B------:R-:W-:Y:S05]  /*0e60*/  BRA `(.L_x_11) ;  /* 0x0000000000247947 */ /* 0x000fea0003800000 */
.L_x_10:
[----:B------:R-:W-:Y:S02]  /*0e70*/  ULDC.64 UR4, c[0x0][0x590] ;  /* 0x0001640000047ab9 */ /* 0x000fe40000000a00 */
[----:B------:R-:W-:-:S04]  /*0e80*/  ISETP.NE.U32.AND P0, PT, RZ, UR4, PT ;  /* 0x00000004ff007c0c */ /* 0x000fc8000bf05070 */
[----:B------:R-:W-:-:S13]  /*0e90*/  ISETP.NE.AND.EX P0, PT, RZ, UR5, PT, P0 ;  /* 0x00000005ff007c0c */ /* 0x000fda000bf05300 */
[----:B------:R-:W-:Y:S05]  /*0ea0*/  @!P0 BRA `(.L_x_12) ;  /* 0x00000000000c8947 */ /* 0x000fea0003800000 */
[----:B0-----:R-:W1:Y:S02]  /*0eb0*/  LDC.64 R6, c[0x0][0x590] ;  /* 0x00016400ff067b82 */ /* 0x001e640000000a00 */
[----:B-1----:R1:W5:Y:S01]  /*0ec0*/  LDG.E R89, desc[UR38][R6.64] ;  /* 0x0000002606597981 */ /* 0x002362000c1e1900 */
[----:B------:R-:W-:Y:S05]  /*0ed0*/  BRA `(.L_x_11) ;  /* 0x0000000000087947 */ /* 0x000fea0003800000 */
.L_x_12:
[----:B------:R-:W-:Y:S02]  /*0ee0*/  ULDC UR4, c[0x0][0x584] ;  /* 0x0001610000047ab9 */ /* 0x000fe40000000800 */
[----:B-1----:R-:W-:-:S07]  /*0ef0*/  IMAD.U32 R89, RZ, RZ, UR4 ;  /* 0x00000004ff597e24 */ /* 0x002fce000f8e00ff */
.L_x_11:
[----:B------:R-:W-:-:S13]  /*0f00*/  LOP3.LUT P0, RZ, R0, 0xff, RZ, 0xc0, !PT ;  /* 0x000000ff00ff7812 */ /* 0x000fda000780c0ff */
[----:B------:R-:W-:Y:S05]  /*0f10*/  @!P0 EXIT ;  /* 0x000000000000894d */ /* 0x000fea0003800000 */
[----:B------:R-:W2:Y:S01]  /*0f20*/  LDC R91, c[0x0][0x658] ;  /* 0x00019600ff5b7b82 */ /* 0x000ea20000000800 */
[----:B------:R-:W-:Y:S01]  /*0f30*/  ULDC.64 UR6, c[0x0][0x288] ;  /* 0x0000a20000067ab9 */ /* 0x000fe20000000a00 */
[----:B------:R-:W-:Y:S01]  /*0f40*/  LOP3.LUT R14, R14, 0x1, RZ, 0xc0, !PT ;  /* 0x000000010e0e7812 */ /* 0x000fe200078ec0ff */
[----:B------:R-:W-:Y:S01]  /*0f50*/  UIADD3 UR4, UR7, 0x3f, URZ ;  /* 0x0000003f07047890 */ /* 0x000fe2000fffe03f */
[----:B------:R-:W-:Y:S01]  /*0f60*/  SHF.R.U32.HI R0, RZ, 0x2, R3 ;  /* 0x00000002ff007819 */ /* 0x000fe20000011603 */
[----:B------:R-:W-:Y:S01]  /*0f70*/  IMAD.U32 R5, RZ, RZ, UR6 ;  /* 0x00000006ff057e24 */ /* 0x000fe2000f8e00ff */
[----:B------:R-:W-:Y:S01]  /*0f80*/  SHF.R.U32.HI R4, RZ, 0x1, R4 ;  /* 0x00000001ff047819 */ /* 0x000fe20000011604 */
[----:B------:R-:W-:Y:S01]  /*0f90*/  USHF.R.S32.HI UR5, URZ, 0x1f, UR4 ;  /* 0x0000001f3f057899 */ /* 0x000fe20008011404 */
[----:B------:R-:W-:Y:S01]  /*0fa0*/  LOP3.LUT R90, R3, 0x3, RZ, 0xc0, !PT ;  /* 0x00000003035a7812 */ /* 0x000fe200078ec0ff */
[----:B01----:R-:W-:Y:S01]  /*0fb0*/  IMAD.SHL.U32 R7, R14, 0x40, RZ ;  /* 0x000000400e077824 */ /* 0x003fe200078e00ff */
[----:B------:R-:W-:Y:S01]  /*0fc0*/  LOP3.LUT R0, R0, 0x7, RZ, 0xc0, !PT ;  /* 0x0000000700007812 */ /* 0x000fe200078ec0ff */
[----:B------:R-:W-:Y:S01]  /*0fd0*/  ULEA.HI UR5, UR5, UR4, URZ, 0x6 ;  /* 0x0000000405057291 */ /* 0x000fe2000f8f303f */
[----:B------:R-:W-:Y:S01]  /*0fe0*/  LOP3.LUT R23, R4, 0x30, RZ, 0xc0, !PT ;  /* 0x0000003004177812 */ /* 0x000fe200078ec0ff */
[----:B------:R-:W-:Y:S01]  /*0ff0*/  IMAD R90, R90, -0x2, R5 ;  /* 0xfffffffe5a5a7824 */ /* 0x000fe200078e0205 */
[--C-:B------:R-:W-:Y:S01]  /*1000*/  LOP3.LUT R22, R7, 0x40, R0.reuse, 0xe2, !PT ;  /* 0x0000004007167812 */ /* 0x100fe200078ee200 */
[----:B------:R-:W-:Y:S01]  /*1010*/  USHF.R.S32.HI UR43, URZ, 0x6, UR5 ;  /* 0x000000063f2b7899 */ /* 0x000fe20008011405 */
[-C--:B------:R-:W-:Y:S01]  /*1020*/  IADD3 R5, RZ, -R23.reuse, -R0 ;  /* 0x80000017ff057210 */ /* 0x080fe20007ffe800 */
[----:B------:R-:W-:Y:S01]  /*1030*/  IMAD.MOV.U32 R0, RZ, RZ, -0x1 ;  /* 0xffffffffff007424 */ /* 0x000fe200078e00ff */
[C---:B------:R-:W-:Y:S01]  /*1040*/  LOP3.LUT R93, R3.reuse, 0x80, RZ, 0xc0, !PT ;  /* 0x00000080035d7812 */ /* 0x040fe200078ec0ff */
[----:B------:R-:W-:Y:S01]  /*1050*/  UISETP.LT.AND UP0, UPT, UR43, 0x1, UPT ;  /* 0x000000012b00788c */ /* 0x000fe2000bf01270 */
[----:B------:R-:W-:Y:S01]  /*1060*/  IMAD.MOV.U32 R4, RZ, RZ, 0x1 ;  /* 0x00000001ff047424 */ /* 0x000fe200078e00ff */
[----:B------:R-:W-:Y:S01]  /*1070*/  ULDC UR4, c[0x0][0x284] ;  /* 0x0000a10000047ab9 */ /* 0x000fe20000000800 */
[----:B------:R-:W-:Y:S01]  /*1080*/  IMAD R5, R14, -0x40, R5 ;  /* 0xffffffc00e057824 */ /* 0x000fe200078e0205 */
[----:B------:R-:W-:Y:S01]  /*1090*/  LOP3.LUT R22, R22, R23, RZ, 0xfc, !PT ;  /* 0x0000001716167212 */ /* 0x000fe200078efcff */
[----:B------:R-:W-:Y:S01]  /*10a0*/  USEL UR44, UR43, 0x1, UP0 ;  /* 0x000000012b2c7887 */ /* 0x000fe20008000000 */
[-C--:B--2---:R-:W-:Y:S01]  /*10b0*/  SHF.L.U32 R0, R0, R91.reuse, RZ ;  /* 0x0000005b00007219 */ /* 0x084fe200000006ff */
[----:B------:R-:W-:Y:S01]  /*10c0*/  IMAD.SHL.U32 R92, R3, 0x2, RZ ;  /* 0x00000002035c7824 */ /* 0x000fe200078e00ff */
[----:B------:R-:W-:Y:S01]  /*10d0*/  SHF.L.U32 R91, R4, R91, RZ ;  /* 0x0000005b045b7219 */ /* 0x000fe200000006ff */
[----:B------:R-:W-:Y:S01]  /*10e0*/  VIADD R95, R5, UR4 ;  /* 0x00000004055f7c36 */ /* 0x000fe20008000000 */
[----:B------:R-:W-:Y:S01]  /*10f0*/  SHF.R.U32.HI R93, RZ, 0x7, R93 ;  /* 0x00000007ff5d7819 */ /* 0x000fe2000001165d */
[----:B------:R-:W-:Y:S01]  /*1100*/  IMAD.MOV.U32 R23, RZ, RZ, RZ ;  /* 0x000000ffff177224 */ /* 0x000fe200078e00ff */
[----:B------:R-:W-:Y:S01]  /*1110*/  LOP3.LUT R94, RZ, R0, RZ, 0x33, !PT ;  /* 0x00000000ff5e7212 */ /* 0x000fe200078e33ff */
[----:B------:R-:W-:Y:S01]  /*1120*/  UIADD3 UR44, UR43, -UR44, URZ ;  /* 0x8000002c2b2c7290 */ /* 0x000fe2000fffe03f */
[----:B------:R-:W-:Y:S01]  /*1130*/  UMOV UR40, URZ ;  /* 0x0000003f00287c82 */ /* 0x000fe20008000000 */
[----:B------:R-:W-:-:S10]  /*1140*/  UMOV UR41, URZ ;  /* 0x0000003f00297c82 */ /* 0x000fd40008000000 */
.L_x_162:
[----:B------:R-:W0:Y:S01]  /*1150*/  SHFL.IDX PT, R0, R93, RZ, 0x1f ;  /* 0x00001fff5d007589 */ /* 0x000e2200000e0000 */
[----:B-1----:R-:W1:Y:S01]  /*1160*/  S2UR UR7, SR_CgaCtaId ;  /* 0x00000000000779c3 */ /* 0x002e620000008800 */
[----:B------:R-:W-:Y:S01]  /*1170*/  UMOV UR6, 0x400 ;  /* 0x0000040000067882 */ /* 0x000fe20000000000 */
[----:B0-----:R-:W-:Y:S01]  /*1180*/  R2UR UR4, R0 ;  /* 0x00000000000472ca */ /* 0x001fe200000e0000 */
[----:B-1----:R-:W-:-:S12]  /*1190*/  ULEA UR6, UR7, UR6, 0x18 ;  /* 0x0000000607067291 */ /* 0x002fd8000f8ec03f */
[----:B------:R-:W-:-:S04]  /*11a0*/  ULEA.HI UR5, UR4, UR4, URZ, 0x1 ;  /* 0x0000000404057291 */ /* 0x000fc8000f8f083f */
[----:B------:R-:W-:-:S04]  /*11b0*/  ULOP3.LUT UR5, UR5, 0xffffe, URZ, 0xc0, !UPT ;  /* 0x000ffffe05057892 */ /* 0x000fc8000f8ec03f */
[----:B------:R-:W-:-:S03]  /*11c0*/  UIADD3 UR5, UR4, -UR5, URZ ;  /* 0x8000000504057290 */ /* 0x000fc6000fffe03f */
[----:B------:R-:W-:Y:S01]  /*11d0*/  ULDC UR4, c[0x0][0x28c] ;  /* 0x0000a30000047ab9 */ /* 0x000fe20000000800 */
[----:B------:R-:W-:Y:S01]  /*11e0*/  ULEA UR5, UR5, UR6, 0xc ;  /* 0x0000000605057291 */ /* 0x000fe2000f8e603f */
[----:B------:R-:W-:-:S03]  /*11f0*/  ISETP.LT.AND P0, PT, RZ, UR4, PT ;  /* 0x00000004ff007c0c */ /* 0x000fc6000bf01270 */
[----:B------:R-:W-:-:S04]  /*1200*/  UIADD3 UR5, UR5, 0x100, URZ ;  /* 0x0000010005057890 */ /* 0x000fc8000fffe03f */
[----:B------:R-:W-:-:S04]  /*1210*/  USHF.R.U32.HI UR5, URZ, 0x4, UR5 ;  /* 0x000000043f057899 */ /* 0x000fc80008011605 */
[----:B------:R-:W-:-:S04]  /*1220*/  ULOP3.LUT UR5, UR5, 0x3fff, URZ, 0xc0, !UPT ;  /* 0x00003fff05057892 */ /* 0x000fc8000f8ec03f */
[----:B------:R-:W-:Y:S01]  /*1230*/  ULOP3.LUT UR45, UR5, 0x10000, URZ, 0xfc, !UPT ;  /* 0x00010000052d7892 */ /* 0x000fe2000f8efc3f */
[----:B---34-:R-:W-:Y:S11]  /*1240*/  @P0 BRA `(.L_x_13) ;  /* 0x0000000000400947 */ /* 0x018ff60003800000 */
[----:B------:R-:W-:Y:S01]  /*1250*/  MOV R0, 0x0 ;  /* 0x0000000000007802 */ /* 0x000fe20000000f00 */
[----:B------:R-:W-:Y:S01]  /*1260*/  ULDC.64 UR4, c[0x4][0x68] ;  /* 0x01001a0000047ab9 */ /* 0x000fe20000000a00 */
[----:B------:R-:W-:Y:S01]  /*1270*/  ULDC.64 UR6, c[0x4][0x8] ;  /* 0x0100020000067ab9 */ /* 0x000fe20000000a00 */
[----:B------:R-:W-:Y:S01]  /*1280*/  IMAD.U32 R4, RZ, RZ, UR4 ;  /* 0x00000004ff047e24 */ /* 0x000fe2000f8e00ff */
[----:B------:R0:W1:Y:S01]  /*1290*/  LDC.64 R14, c[0x4][R0] ;  /* 0x01000000000e7b82 */ /* 0x0000620000000a00 */
[----:B------:R-:W-:Y:S01]  /*12a0*/  IMAD.U32 R5, RZ, RZ, UR5 ;  /* 0x00000005ff057e24 */ /* 0x000fe2000f8e00ff */
[----:B------:R-:W-:Y:S01]  /*12b0*/  ULDC.64 UR4, c[0x4][0x70] ;  /* 0x01001c0000047ab9 */ /* 0x000fe20000000a00 */
[----:B------:R-:W-:Y:S02]  /*12c0*/  IMAD.U32 R10, RZ, RZ, UR6 ;  /* 0x00000006ff0a7e24 */ /* 0x000fe4000f8e00ff */
[----:B------:R-:W-:Y:S02]  /*12d0*/  IMAD.U32 R6, RZ, RZ, UR4 ;  /* 0x00000004ff067e24 */ /* 0x000fe4000f8e00ff */
[----:B------:R-:W-:-:S02]  /*12e0*/  IMAD.U32 R7, RZ, RZ, UR5 ;  /* 0x00000005ff077e24 */ /* 0x000fc4000f8e00ff */
[----:B------:R-:W-:Y:S02]  /*12f0*/  IMAD.U32 R11, RZ, RZ, UR7 ;  /* 0x00000007ff0b7e24 */ /* 0x000fe4000f8e00ff */
[----:B------:R-:W-:Y:S02]  /*1300*/  IMAD.MOV.U32 R8, RZ, RZ, 0x1e1 ;  /* 0x000001e1ff087424 */ /* 0x000fe400078e00ff */
[----:B------:R-:W-:Y:S02]  /*1310*/  IMAD.MOV.U32 R12, RZ, RZ, 0x1 ;  /* 0x00000001ff0c7424 */ /* 0x000fe400078e00ff */
[----:B0-----:R-:W-:-:S07]  /*1320*/  IMAD.MOV.U32 R13, RZ, RZ, RZ ;  /* 0x000000ffff0d7224 */ /* 0x001fce00078e00ff */
[----:B------:R-:W-:-:S07]  /*1330*/  LEPC R20, `(.L_x_13) ;  /* 0x000000001014794e */ /* 0x000fce0000000000 */
[----:B-1---5:R-:W-:Y:S05]  /*1340*/  CALL.ABS.NOINC R14 ;  /* 0x000000000e007343 */ /* 0x022fea0003c00000 */
.L_x_13:
[----:B------:R-:W-:-:S04]  /*1350*/  LOP3.LUT R0, R18, 0x1, RZ, 0xfc, !PT ;  /* 0x0000000112007812 */ /* 0x000fc800078efcff */
[----:B------:R-:W-:-:S13]  /*1360*/  ISETP.NE.AND P0, PT, R0, 0x3, PT ;  /* 0x000000030000780c */ /* 0x000fda0003f05270 */
[----:B------:R-:W-:Y:S05]  /*1370*/  @!P0 BRA `(.L_x_14) ;  /* 0x0000000000048947 */ /* 0x000fea0003800000 */
[----:B------:R-:W-:Y:S01]  /*1380*/  BPT.TRAP 0x1 ;  /* 0x000000040000795c */ /* 0x000fe20000300000 */
.L_x_14:
[----:B------:R-:W0:Y:S01]  /*1390*/  S2UR UR5, SR_CgaCtaId ;  /* 0x00000000000579c3 */ /* 0x000e220000008800 */
[----:B------:R-:W-:Y:S01]  /*13a0*/  UMOV UR4, 0x400 ;  /* 0x0000040000047882 */ /* 0x000fe20000000000 */
[----:B------:R-:W-:Y:S02]  /*13b0*/  IMAD.U32 R0, RZ, RZ, UR40 ;  /* 0x00000028ff007e24 */ /* 0x000fe4000f8e00ff */
[----:B------:R-:W-:-:S03]  /*13c0*/  IMAD.U32 R3, RZ, RZ, UR41 ;  /* 0x00000029ff037e24 */ /* 0x000fc6000f8e00ff */
[----:B------:R-:W-:Y:S01]  /*13d0*/  SHF.L.U32 R0, R0, 0x1f, RZ ;  /* 0x0000001f00007819 */ /* 0x000fe200000006ff */
[----:B0-----:R-:W-:-:S06]  /*13e0*/  ULEA UR4, UR5, UR4, 0x18 ;  /* 0x0000000405047291 */ /* 0x001fcc000f8ec03f */
[----:B------:R-:W-:-:S04]  /*13f0*/  IMAD.U32 R6, RZ, RZ, UR4 ;  /* 0x00000004ff067e24 */ /* 0x000fc8000f8e00ff */
[----:B------:R-:W-:-:S04]  /*1400*/  IMAD R3, R3, 0x8, R6 ;  /* 0x0000000803037824 */ /* 0x000fc800078e0206 */
[----:B------:R0:W1:Y:S01]  /*1410*/  SYNCS.PHASECHK.TRANS64.TRYWAIT P1, [R3+URZ], R0 ;  /* 0x00000000030075a7 */ /* 0x000062000802017f */
[----:B------:R-:W-:Y:S05]  /*1420*/  @!P0 BRA `(.L_x_15) ;  /* 0x0000000000048947 */ /* 0x000fea0003800000 */
[----:B------:R-:W-:Y:S01]  /*1430*/  BPT.TRAP 0x1 ;  /* 0x000000040000795c */ /* 0x000fe20000300000 */
.L_x_15:
[----:B------:R-:W-:-:S05]  /*1440*/  IMAD.U32 R4, RZ, RZ, UR44 ;  /* 0x0000002cff047e24 */ /* 0x000fca000f8e00ff */
[----:B------:R-:W-:Y:S01]  /*1450*/  ISETP.GE.AND P2, PT, R4, 0x1, PT ;  /* 0x000000010400780c */ /* 0x000fe20003f46270 */
[----:B-1----:R-:W-:-:S12]  /*1460*/  @P1 BRA `(.L_x_16) ;  /* 0x0000000000081947 */ /* 0x002fd80003800000 */
[----:B------:R-:W1:Y:S02]  /*1470*/  SYNCS.PHASECHK.TRANS64.TRYWAIT P1, [R3+URZ], R0 ;  /* 0x00000000030075a7 */ /* 0x000e64000802017f */
[----:B-1----:R-:W-:Y:S05]  /*1480*/  @!P1 BRA `(.L_x_17) ;  /* 0x0000005800249947 */ /* 0x002fea0003800000 */
.L_x_16:
[----:B------:R-:W-:Y:S05]  /*1490*/  WARPSYNC.ALL ;  /* 0x0000000000007948 */ /* 0x000fea0003800000 */
[----:B------:R-:W-:Y:S01]  /*14a0*/  R2UR UR4, R6 ;  /* 0x00000000060472ca */ /* 0x000fe200000e0000 */
[----:B------:R-:W-:Y:S01]  /*14b0*/  ULEA UR6, UR41, UR45, 0xa ;  /* 0x0000002d29067291 */ /* 0x000fe2000f8e503f */
[----:B------:R-:W-:Y:S01]  /*14c0*/  WARPGROUP.ARRIVE ;  /* 0x00000000000079c5 */ /* 0x000fe20000000000 */
[----:B------:R-:W-:Y:S01]  /*14d0*/  UMOV UR9, 0x80000020 ;  /* 0x8000002000097882 */ /* 0x000fe20000000000 */
[----:B------:R-:W-:Y:S01]  /*14e0*/  UMOV UR11, 0x80000020 ;  /* 0x80000020000b7882 */ /* 0x000fe20000000000 */
[----:B------:R-:W-:-:S03]  /*14f0*/  UIADD3 UR7, UR6, 0x200, URZ ;  /* 0x0000020006077890 */ /* 0x000fc6000fffe03f */
[----:B------:R-:W-:-:S05]  /*1500*/  UMOV UR8, UR6 ;  /* 0x0000000600087c82 */ /* 0x000fca0008000000 */
[----:B------:R-:W-:-:S04]  /*1510*/  UIADD3 UR4, UR4, 0xc100, URZ ;  /* 0x0000c10004047890 */ /* 0x000fc8000fffe03f */
[----:B------:R-:W-:-:S04]  /*1520*/  USHF.R.U32.HI UR4, URZ, 0x4, UR4 ;  /* 0x000000043f047899 */ /* 0x000fc80008011604 */
[----:B------:R-:W-:-:S04]  /*1530*/  ULOP3.LUT UR4, UR4, 0x3fff, URZ, 0xc0, !UPT ;  /* 0x00003fff04047892 */ /* 0x000fc8000f8ec03f */
[----:B------:R-:W-:-:S04]  /*1540*/  ULOP3.LUT UR4, UR4, 0x10000, URZ, 0xfc, !UPT ;  /* 0x0001000004047892 */ /* 0x000fc8000f8efc3f */
[----:B------:R-:W-:-:S07]  /*1550*/  ULEA UR5, UR41, UR4, 0x8 ;  /* 0x0000000429057291 */ /* 0x000fce000f8e403f */
[----:B------:R-:W-:Y:S02]  /*1560*/  UMOV UR10, UR5 ;  /* 0x00000005000a7c82 */ /* 0x000fe40008000000 */
[----:B------:R-:W-:Y:S01]  /*1570*/  IGMMA.64x64x32.S8.S8 R56, gdesc[UR8], RZ, !UPT, gsb0 ;  /* 0x01e00000083879f1 */ /* 0x000fe2000c0410ff */
[----:B------:R-:W-:Y:S01]  /*1580*/  UMOV UR8, UR7 ;  /* 0x0000000700087c82 */ /* 0x000fe20008000000 */
[----:B------:R-:W-:Y:S01]  /*1590*/  UMOV UR9, 0x80000020 ;  /* 0x8000002000097882 */ /* 0x000fe20000000000 */
[----:B------:R-:W-:Y:S02]  /*15a0*/  WARPGROUP.DEPBAR.LE gsb0, 0x0 ;  /* 0x00008000000079c5 */ /* 0x000fe40000010000 */
[----:B------:R-:W-:-:S06]  /*15b0*/  WARPGROUP.ARRIVE ;  /* 0x00000000000079c5 */ /* 0x000fcc0000000000 */
[----:B------:R-:W-:Y:S01]  /*15c0*/  IGMMA.64x64x32.S8.S8 R24, gdesc[UR8], RZ, !UPT, gsb0 ;  /* 0x01e00000081879f1 */ /* 0x000fe2000c0410ff */
[----:B------:R-:W-:Y:S02]  /*15d0*/  UIADD3 UR8, UR6, 0x2, URZ ;  /* 0x0000000206087890 */ /* 0x000fe4000fffe03f */
[----:B------:R-:W-:Y:S01]  /*15e0*/  UIADD3 UR10, UR5, 0x2, URZ ;  /* 0x00000002050a7890 */ /* 0x000fe2000fffe03f */
[----:B------:R-:W-:Y:S01]  /*15f0*/  UMOV UR9, 0x80000020 ;  /* 0x8000002000097882 */ /* 0x000fe20000000000 */
[----:B------:R-:W-:Y:S01]  /*1600*/  UMOV UR11, 0x80000020 ;  /* 0x80000020000b7882 */ /* 0x000fe20000000000 */
[----:B------:R-:W-:Y:S01]  /*1610*/  UIADD3 UR6, UR6, 0x202, URZ ;  /* 0x0000020206067890 */ /* 0x000fe2000fffe03f */
[----:B------:R-:W-:Y:S02]  /*1620*/  WARPGROUP.DEPBAR.LE gsb0, 0x0 ;  /* 0x00008000000079c5 */ /* 0x000fe40000010000 */
[----:B------:R-:W-:-:S06]  /*1630*/  WARPGROUP.ARRIVE ;  /* 0x00000000000079c5 */ /* 0x000fcc0000000000 */
[----:B------:R-:W-:Y:S01]  /*1640*/  IGMMA.64x64x32.S8.S8 R56, gdesc[UR8], R56, gsb0 ;  /* 0x01e00000083879f1 */ /* 0x000fe20008041038 */
[----:B------:R-:W-:Y:S01]  /*1650*/  UMOV UR8, UR6 ;  /* 0x0000000600087c82 */ /* 0x000fe20008000000 */
[----:B------:R-:W-:Y:S01]  /*1660*/  UMOV UR9, 0x80000020 ;  /* 0x8000002000097882 */ /* 0x000fe20000000000 */
[----:B------:R-:W-:Y:S02]  /*1670*/  WARPGROUP.DEPBAR.LE gsb0, 0x0 ;  /* 0x00008000000079c5 */ /* 0x000fe40000010000 */
[----:B------:R-:W-:-:S06]  /*1680*/  WARPGROUP.ARRIVE ;  /* 0x00000000000079c5 */ /* 0x000fcc0000000000 */
[----:B------:R-:W-:Y:S03]  /*1690*/  IGMMA.64x64x32.S8.S8 R24, gdesc[UR8], R24, gsb0 ;  /* 0x01e00000081879f1 */ /* 0x000fe60008041018 */
[----:B------:R-:W-:Y:S02]  /*16a0*/  WARPGROUP.DEPBAR.LE gsb0, 0x0 ;  /* 0x00008000000079c5 */ /* 0x000fe40000010000 */
[----:B------:R-:W-:Y:S05]  /*16b0*/  @!P2 BRA `(.L_x_18) ;  /* 0x00000004001ca947 */ /* 0x000fea0003800000 */
[----:B------:R-:W-:Y:S01]  /*16c0*/  UIADD3 UR5, UR41, 0x1, URZ ;  /* 0x0000000129057890 */ /* 0x000fe2000fffe03f */
[----:B01----:R-:W-:Y:S02]  /*16d0*/  IMAD.U32 R0, RZ, RZ, UR44 ;  /* 0x0000002cff007e24 */ /* 0x003fe4000f8e00ff */
[----:B------:R-:W-:Y:S01]  /*16e0*/  IMAD.U32 R3, RZ, RZ, UR41 ;  /* 0x00000029ff037e24 */ /* 0x000fe2000f8e00ff */
[----:B------:R-:W-:-:S04]  /*16f0*/  UISETP.NE.AND UP0, UPT, UR5, 0x3, UPT ;  /* 0x000000030500788c */ /* 0x000fc8000bf05270 */
[----:B------:R-:W-:Y:S02]  /*1700*/  USEL UR6, URZ, 0x1, UP0 ;  /* 0x000000013f067887 */ /* 0x000fe40008000000 */
[----:B------:R-:W-:Y:S02]  /*1710*/  USEL UR5, UR5, URZ, UP0 ;  /* 0x0000003f05057287 */ /* 0x000fe40008000000 */
[----:B------:R-:W-:-:S06]  /*1720*/  ULOP3.LUT UR6, UR40, UR6, URZ, 0x3c, !UPT ;  /* 0x0000000628067292 */ /* 0x000fcc000f8e3c3f */
[----:B------:R-:W-:-:S07]  /*1730*/  IMAD.U32 R7, RZ, RZ, UR6 ;  /* 0x00000006ff077e24 */ /* 0x000fce000f8e00ff */
.L_x_25:
[----:B0-----:R-:W-:Y:S05]  /*1740*/  @!P0 BRA `(.L_x_19) ;  /* 0x0000000000048947 */ /* 0x001fea0003800000 */
[----:B------:R-:W-:Y:S01]  /*1750*/  BPT.TRAP 0x1 ;  /* 0x000000040000795c */ /* 0x000fe20000300000 */
.L_x_19:
[----:B------:R-:W0:Y:S01]  /*1760*/  S2UR UR7, SR_CgaCtaId ;  /* 0x00000000000779c3 */ /* 0x000e220000008800 */
[----:B------:R-:W-:Y:S01]  /*1770*/  UMOV UR6, 0x400 ;  /* 0x0000040000067882 */ /* 0x000fe20000000000 */
[----:B------:R-:W-:Y:S01]  /*1780*/  IMAD.U32 R5, RZ, RZ, UR5 ;  /* 0x00000005ff057e24 */ /* 0x000fe2000f8e00ff */
[----:B------:R-:W-:Y:S01]  /*1790*/  SHF.L.U32 R4, R7, 0x1f, RZ ;  /* 0x0000001f07047819 */ /* 0x000fe200000006ff */
[----:B0-----:R-:W-:-:S06]  /*17a0*/  ULEA UR6, UR7, UR6, 0x18 ;  /* 0x0000000607067291 */ /* 0x001fcc000f8ec03f */
[----:B------:R-:W-:-:S04]  /*17b0*/  IMAD.U32 R6, RZ, RZ, UR6 ;  /* 0x00000006ff067e24 */ /* 0x000fc8000f8e00ff */
[----:B------:R-:W-:-:S04]  /*17c0*/  IMAD R5, R5, 0x8, R6 ;  /* 0x0000000805057824 */ /* 0x000fc800078e0206 */
[----:B------:R0:W1:Y:S01]  /*17d0*/  SYNCS.PHASECHK.TRANS64.TRYWAIT P1, [R5+URZ], R4 ;  /* 0x00000004050075a7 */ /* 0x000062000802017f */
[----:B------:R-:W-:Y:S05]  /*17e0*/  @!P0 BRA `(.L_x_20) ;  /* 0x0000000000048947 */ /* 0x000fea0003800000 */
[----:B------:R-:W-:Y:S01]  /*17f0*/  BPT.TRAP 0x1 ;  /* 0x000000040000795c */ /* 0x000fe20000300000 */
.L_x_20:
[----:B-1----:R-:W-:Y:S05]  /*1800*/  @P1 BRA `(.L_x_21) ;  /* 0x0000000000081947 */ /* 0x002fea0003800000 */
[----:B------:R-:W1:Y:S02]  /*1810*/  SYNCS.PHASECHK.TRANS64.TRYWAIT P1, [R5+URZ], R4 ;  /* 0x00000004050075a7 */ /* 0x000e64000802017f */
[----:B-1----:R-:W-:Y:S05]  /*1820*/  @!P1 BRA `(.L_x_22) ;  /* 0x0000005400509947 */ /* 0x002fea0003800000 */
.L_x_21:
[----:B------:R-:W-:Y:S01]  /*1830*/  ULEA UR6, UR5, UR4, 0x8 ;  /* 0x0000000405067291 */ /* 0x000fe2000f8e403f */
[----:B------:R-:W-:Y:S01]  /*1840*/  WARPGROUP.ARRIVE ;  /* 0x00000000000079c5 */ /* 0x000fe20000000000 */
[----:B------:R-:W-:Y:S01]  /*1850*/  ULEA UR7, UR5, UR45, 0xa ;  /* 0x0000002d05077291 */ /* 0x000fe2000f8e503f */
[----:B------:R-:W-:Y:S01]  /*1860*/  UMOV UR11, 0x80000020 ;  /* 0x80000020000b7882 */ /* 0x000fe20000000000 */
[----:B------:R-:W-:Y:S02]  /*1870*/  UMOV UR9, 0x80000020 ;  /* 0x8000002000097882 */ /* 0x000fe40000000000 */
[----:B------:R-:W-:Y:S01]  /*1880*/  UIADD3 UR12, UR7, 0x200, URZ ;  /* 0x00000200070c7890 */ /* 0x000fe2000fffe03f */
[----:B------:R-:W-:Y:S02]  /*1890*/  UMOV UR10, UR6 ;  /* 0x00000006000a7c82 */ /* 0x000fe40008000000 */
[----:B------:R-:W-:Y:S02]  /*18a0*/  UMOV UR8, UR7 ;  /* 0x0000000700087c82 */ /* 0x000fe40008000000 */
[----:B------:R-:W-:Y:S01]  /*18b0*/  IGMMA.64x64x32.S8.S8 R56, gdesc[UR8], R56, gsb0 ;  /* 0x01e00000083879f1 */ /* 0x000fe20008041038 */
[----:B------:R-:W-:Y:S01]  /*18c0*/  UMOV UR9, 0x80000020 ;  /* 0x8000002000097882 */ /* 0x000fe20000000000 */
[----:B------:R-:W-:Y:S01]  /*18d0*/  UMOV UR8, UR12 ;  /* 0x0000000c00087c82 */ /* 0x000fe20008000000 */
[----:B------:R-:W-:-:S02]  /*18e0*/  WARPGROUP.DEPBAR.LE gsb0, 0x0 ;  /* 0x00008000000079c5 */ /* 0x000fc40000010000 */
[----:B------:R-:W-:-:S06]  /*18f0*/  WARPGROUP.ARRIVE ;  /* 0x00000000000079c5 */ /* 0x000fcc0000000000 */
[----:B------:R-:W-:Y:S01]  /*1900*/  IGMMA.64x64x32.S8.S8 R24, gdesc[UR8], R24, gsb0 ;  /* 0x01e00000081879f1 */ /* 0x000fe20008041018 */
        /* <DEDUP_REMOVED lines=15> */
[----:B------:R-:W-:Y:S01]  /*1a00*/  BPT.TRAP 0x1 ;  /* 0x000000040000795c */ /* 0x000fe20000300000 */
.L_x_23:
[----:B01----:R-:W-:Y:S01]  /*1a10*/  IMAD R4, R3, 0x8, R6 ;  /* 0x0000000803047824 */ /* 0x003fe200078e0206 */
[----:B------:R-:W-:-:S03]  /*1a20*/  ISETP.GT.U32.AND P1, PT, R18, 0x1, PT ;  /* 0x000000011200780c */ /* 0x000fc60003f24070 */
[----:B------:R-:W-:-:S05]  /*1a30*/  VIADD R4, R4, 0x18 ;  /* 0x0000001804047836 */ /* 0x000fca0000000000 */
[----:B------:R-:W-:-:S04]  /*1a40*/  PRMT R4, RZ, 0x654, R4 ;  /* 0x00000654ff047816 */ /* 0x000fc80000000004 */
[----:B------:R0:W-:Y:S01]  /*1a50*/  SYNCS.ARRIVE.TRANS64.RED.A1T0 RZ, [R4+URZ], RZ ;  /* 0x000000ff04ff79a7 */ /* 0x0001e2000810043f */
[----:B------:R-:W-:Y:S05]  /*1a60*/  @P1 BRA `(.L_x_24) ;  /* 0x0000000000041947 */ /* 0x000fea0003800000 */
[----:B------:R-:W-:Y:S01]  /*1a70*/  BPT.TRAP 0x1 ;  /* 0x000000040000795c */ /* 0x000fe20000300000 */
.L_x_24:
[----:B------:R-:W-:Y:S01]  /*1a80*/  UIADD3 UR5, UR5, 0x1, URZ ;  /* 0x0000000105057890 */ /* 0x000fe2000fffe03f */
[C---:B------:R-:W-:Y:S01]  /*1a90*/  ISETP.GT.AND P2, PT, R0.reuse, 0x1, PT ;  /* 0x000000010000780c */ /* 0x040fe20003f44270 */
[----:B------:R-:W-:Y:S02]  /*1aa0*/  VIADD R3, R3, 0x1 ;  /* 0x0000000103037836 */ /* 0x000fe40000000000 */
[----:B------:R-:W-:Y:S01]  /*1ab0*/  UISETP.NE.AND UP0, UPT, UR5, 0x3, UPT ;  /* 0x000000030500788c */ /* 0x000fe2000bf05270 */
[----:B------:R-:W-:Y:S02]  /*1ac0*/  VIADD R0, R0, 0xffffffff ;  /* 0xffffffff00007836 */ /* 0x000fe40000000000 */
[C---:B------:R-:W-:Y:S01]  /*1ad0*/  ISETP.NE.AND P1, PT, R3.reuse, 0x3, PT ;  /* 0x000000030300780c */ /* 0x040fe20003f25270 */
[----:B------:R-:W-:Y:S02]  /*1ae0*/  USEL UR6, URZ, 0x1, UP0 ;  /* 0x000000013f067887 */ /* 0x000fe40008000000 */
[----:B------:R-:W-:Y:S01]  /*1af0*/  USEL UR5, UR5, URZ, UP0 ;  /* 0x0000003f05057287 */ /* 0x000fe20008000000 */
[----:B------:R-:W-:-:S03]  /*1b00*/  SEL R3, R3, RZ, P1 ;  /* 0x000000ff03037207 */ /* 0x000fc60000800000 */
[----:B------:R-:W-:Y:S01]  /*1b10*/  LOP3.LUT R7, R7, UR6, RZ, 0x3c, !PT ;  /* 0x0000000607077c12 */ /* 0x000fe2000f8e3cff */
[----:B------:R-:W-:Y:S07]  /*1b20*/  @P2 BRA `(.L_x_25) ;  /* 0xfffffffc00042947 */ /* 0x000fee000383ffff */
.L_x_18:
[----:B01----:R-:W0:Y:S02]  /*1b30*/  LDC R0, c[0x0][0x28c] ;  /* 0x0000a300ff007b82 */ /* 0x003e240000000800 */
[----:B0-----:R-:W-:-:S13]  /*1b40*/  ISETP.GE.AND P1, PT, R0, 0x1, PT ;  /* 0x000000010000780c */ /* 0x001fda0003f26270 */
[----:B------:R-:W-:Y:S05]  /*1b50*/  @!P1 BRA `(.L_x_26) ;  /* 0x0000000000389947 */ /* 0x000fea0003800000 */
[----:B------:R-:W-:Y:S05]  /*1b60*/  @!P0 BRA `(.L_x_27) ;  /* 0x0000000000048947 */ /* 0x000fea0003800000 */
[----:B------:R-:W-:Y:S01]  /*1b70*/  BPT.TRAP 0x1 ;  /* 0x000000040000795c */ /* 0x000fe20000300000 */
.L_x_27:
[----:B------:R-:W-:Y:S01]  /*1b80*/  UIADD3 UR6, UR44, UR41, URZ ;  /* 0x000000292c067290 */ /* 0x000fe2000fffe03f */
[----:B------:R-:W-:-:S03]  /*1b90*/  ISETP.GT.U32.AND P0, PT, R18, 0x1, PT ;  /* 0x000000011200780c */ /* 0x000fc60003f04070 */
[----:B------:R-:W-:-:S04]  /*1ba0*/  UIMAD.WIDE.U32 UR4, UR6, -0x55555555, URZ ;  /* 0xaaaaaaab060478a5 */ /* 0x000fc8000f8e003f */
[----:B------:R-:W-:-:S04]  /*1bb0*/  USHF.R.U32.HI UR4, URZ, 0x1, UR5 ;  /* 0x000000013f047899 */ /* 0x000fc80008011605 */
[----:B------:R-:W-:-:S06]  /*1bc0*/  UIMAD UR6, UR4, -0x3, UR6 ;  /* 0xfffffffd040678a4 */ /* 0x000fcc000f8e0206 */
[----:B------:R-:W-:-:S04]  /*1bd0*/  IMAD.U32 R3, RZ, RZ, UR6 ;  /* 0x00000006ff037e24 */ /* 0x000fc8000f8e00ff */
[----:B------:R-:W-:-:S04]  /*1be0*/  IMAD R0, R3, 0x8, R6 ;  /* 0x0000000803007824 */ /* 0x000fc800078e0206 */
[----:B------:R-:W-:-:S05]  /*1bf0*/  VIADD R0, R0, 0x18 ;  /* 0x0000001800007836 */ /* 0x000fca0000000000 */
[----:B------:R-:W-:-:S04]  /*1c00*/  PRMT R0, RZ, 0x654, R0 ;  /* 0x00000654ff007816 */ /* 0x000fc80000000000 */
[----:B------:R0:W-:Y:S01]  /*1c10*/  SYNCS.ARRIVE.TRANS64.RED.A1T0 RZ, [R0+URZ], RZ ;  /* 0x000000ff00ff79a7 */ /* 0x0001e2000810043f */
[----:B------:R-:W-:Y:S05]  /*1c20*/  @P0 BRA `(.L_x_26) ;  /* 0x0000000000040947 */ /* 0x000fea0003800000 */
[----:B------:R-:W-:Y:S01]  /*1c30*/  BPT.TRAP 0x1 ;  /* 0x000000040000795c */ /* 0x000fe20000300000 */
.L_x_26:
[----:B------:R-:W-:Y:S01]  /*1c40*/  IMAD.SHL.U32 R3, R98, 0x40, RZ ;  /* 0x0000004062037824 */ /* 0x000fe200078e00ff */
[----:B------:R-:W-:Y:S01]  /*1c50*/  UIADD3 UR41, UR43, UR41, URZ ;  /* 0x000000292b297290 */ /* 0x000fe2000fffe03f */
[----:B------:R-:W-:Y:S01]  /*1c60*/  IMAD.SHL.U32 R12, R97, 0x100, RZ ;  /* 0x00000100610c7824 */ /* 0x000fe200078e00ff */
[----:B------:R-:W-:Y:S01]  /*1c70*/  ULDC UR7, c[0x0][0x288] ;  /* 0x0000a20000077ab9 */ /* 0x000fe20000000800 */
[----:B------:R-:W-:Y:S01]  /*1c80*/  ULDC UR10, c[0x0][0x284] ;  /* 0x0000a100000a7ab9 */ /* 0x000fe20000000800 */
[----:B------:R-:W-:Y:S01]  /*1c90*/  UISETP.GT.U32.AND UP0, UPT, UR41, 0x2, UPT ;  /* 0x000000022900788c */ /* 0x000fe2000bf04070 */
[C---:B------:R-:W-:Y:S01]  /*1ca0*/  ISETP.GE.AND P0, PT, R3.reuse, UR7, PT ;  /* 0x0000000703007c0c */ /* 0x040fe2000bf06270 */
[----:B------:R-:W-:Y:S01]  /*1cb0*/  UISETP.GE.U32.AND UP1, UPT, UR43, 0x3, UPT ;  /* 0x000000032b00788c */ /* 0x000fe2000bf26070 */
[----:B------:R-:W-:Y:S01]  /*1cc0*/  SHF.R.S32.HI R102, RZ, 0x1f, R19 ;  /* 0x0000001fff667819 */ /* 0x000fe20000011413 */
[----:B------:R-:W-:Y:S01]  /*1cd0*/  UISETP.LT.U32.AND UP0, UPT, UR43, 0x3, UP0 ;  /* 0x000000032b00788c */ /* 0x000fe20008701070 */
[----:B------:R-:W-:Y:S01]  /*1ce0*/  ISETP.GE.OR P0, PT, R12, UR10, P0 ;  /* 0x0000000a0c007c0c */ /* 0x000fe20008706670 */
[----:B------:R-:W-:Y:S01]  /*1cf0*/  UIMAD.WIDE.U32 UR4, UR41, -0x55555555, URZ ;  /* 0xaaaaaaab290478a5 */ /* 0x000fe2000f8e003f */
[----:B------:R-:W-:Y:S01]  /*1d00*/  LOP3.LUT R20, R3, 0x6, R92, 0xf8, !PT ;  /* 0x0000000603147812 */ /* 0x000fe200078ef85c */
[----:B------:R-:W-:Y:S01]  /*1d10*/  USEL UR6, URZ, 0x1, !UP0 ;  /* 0x000000013f067887 */ /* 0x000fe2000c000000 */
[----:B------:R-:W-:-:S02]  /*1d20*/  ULDC.64 UR8, c[0x0][0x5d0] ;  /* 0x0001740000087ab9 */ /* 0x000fc40000000a00 */
[----:B------:R-:W-:Y:S01]  /*1d30*/  SHF.R.S32.HI R21, RZ, 0x1f, R20 ;  /* 0x0000001fff157819 */ /* 0x000fe20000011414 */
[----:B0-----:R-:W-:Y:S01]  /*1d40*/  IMAD R0, R102, UR8, RZ ;  /* 0x0000000866007c24 */ /* 0x001fe2000f8e02ff */
[----:B------:R-:W-:Y:S02]  /*1d50*/  USHF.R.U32.HI UR4, URZ, 0x1, UR5 ;  /* 0x000000013f047899 */ /* 0x000fe40008011605 */
[----:B------:R-:W-:Y:S01]  /*1d60*/  ULOP3.LUT UR40, UR40, UR6, URZ, 0x3c, !UPT ;  /* 0x0000000628287292 */ /* 0x000fe2000f8e3c3f */
[C---:B------:R-:W-:Y:S01]  /*1d70*/  IMAD R7, R19.reuse, UR9, R0 ;  /* 0x0000000913077c24 */ /* 0x040fe2000f8e0200 */
[----:B------:R-:W-:Y:S01]  /*1d80*/  UIMAD UR41, UR4, -0x3, UR41 ;  /* 0xfffffffd042978a4 */ /* 0x000fe2000f8e0229 */
[----:B------:R-:W-:Y:S01]  /*1d90*/  IMAD.WIDE.U32 R4, R19, UR8, R20 ;  /* 0x0000000813047c25 */ /* 0x000fe2000f8e0014 */
[----:B------:R-:W-:-:S03]  /*1da0*/  @UP1 ULOP3.LUT UR40, UR40, 0x1, UR4, 0x78, !UPT ;  /* 0x0000000128281892 */ /* 0x000fc6000f8e7804 */
[----:B------:R-:W-:Y:S02]  /*1db0*/  IMAD.IADD R5, R5, 0x1, R7 ;  /* 0x0000000105057824 */ /* 0x000fe400078e0207 */
[----:B------:R-:W-:Y:S01]  /*1dc0*/  IMAD.MOV.U32 R0, RZ, RZ, -0x1 ;  /* 0xffffffffff007424 */ /* 0x000fe200078e00ff */
[----:B------:R-:W-:Y:S06]  /*1dd0*/  @P0 BRA `(.L_x_28) ;  /* 0x0000003400000947 */ /* 0x000fec0003800000 */
[----:B------:R-:W0:Y:S01]  /*1de0*/  LDC.64 R98, c[0x0][0x5c8] ;  /* 0x00017200ff627b82 */ /* 0x000e220000000a00 */
[----:B------:R-:W-:Y:S01]  /*1df0*/  IMAD.WIDE R10, R97, 0x100, R22 ;  /* 0x00000100610a7825 */ /* 0x000fe200078e0216 */
[----:B------:R-:W-:Y:S01]  /*1e00*/  ULDC.64 UR4, c[0x0][0x5c0] ;  /* 0x0001700000047ab9 */ /* 0x000fe20000000a00 */
[----:B------:R-:W-:Y:S02]  /*1e10*/  BSSY B0, `(.L_x_28) ;  /* 0x000033c000007945 */ /* 0x000fe40003800000 */
[----:B------:R-:W-:Y:S02]  /*1e20*/  IMAD.IADD R97, R95, 0x1, -R12 ;  /* 0x000000015f617824 */ /* 0x000fe400078e0a0c */
[----:B------:R-:W-:Y:S02]  /*1e30*/  IMAD.IADD R3, R90, 0x1, -R3 ;  /* 0x000000015a037824 */ /* 0x000fe400078e0a03 */
[-C--:B0-----:R-:W-:Y:S01]  /*1e40*/  IMAD R6, R11, R98.reuse, RZ ;  /* 0x000000620b067224 */ /* 0x081fe200078e02ff */
[----:B------:R-:W-:Y:S01]  /*1e50*/  SHF.L.U64.HI R13, R98, 0x7, R99 ;  /* 0x00000007620d7819 */ /* 0x000fe20000010263 */
[----:B------:R-:W-:-:S04]  /*1e60*/  IMAD.WIDE.U32 R4, R10, R98, R4 ;  /* 0x000000620a047225 */ /* 0x000fc800078e0004 */
[----:B------:R-:W-:Y:S01]  /*1e70*/  IMAD R7, R10, R99, R6 ;  /* 0x000000630a077224 */ /* 0x000fe200078e0206 */
[----:B------:R-:W-:Y:S01]  /*1e80*/  IADD3 R14, P0, R4, UR4, RZ ;  /* 0x00000004040e7c10 */ /* 0x000fe2000ff1e0ff */
[C---:B------:R-:W-:Y:S02]  /*1e90*/  IMAD.SHL.U32 R9, R98.reuse, 0x80, RZ ;  /* 0x0000008062097824 */ /* 0x040fe400078e00ff */
[----:B------:R-:W-:Y:S01]  /*1ea0*/  IMAD.IADD R7, R5, 0x1, R7 ;  /* 0x0000000105077824 */ /* 0x000fe200078e0207 */
[-C--:B------:R-:W-:Y:S02]  /*1eb0*/  LEA R4, P1, R98, R14.reuse, 0x3 ;  /* 0x0000000e62047211 */ /* 0x080fe400078218ff */
[----:B------:R-:W-:Y:S02]  /*1ec0*/  IADD3 R6, P2, R9, R14, RZ ;  /* 0x0000000e09067210 */ /* 0x000fe40007f5e0ff */
[----:B------:R-:W-:Y:S02]  /*1ed0*/  IADD3.X R15, R7, UR5, RZ, P0, !PT ;  /* 0x00000005070f7c10 */ /* 0x000fe400087fe4ff */
[----:B-----5:R-:W-:-:S02]  /*1ee0*/  ISETP.NE.AND P0, PT, R89, RZ, PT ;  /* 0x000000ff5900720c */ /* 0x020fc40003f05270 */
[----:B------:R-:W-:Y:S01]  /*1ef0*/  LEA.HI.X R5, R98, R15, R99, 0x3, P1 ;  /* 0x0000000f62057211 */ /* 0x000fe200008f1c63 */
[----:B------:R-:W-:Y:S01]  /*1f00*/  IMAD.X R7, R13, 0x1, R15, P2 ;  /* 0x000000010d077824 */ /* 0x000fe200010e060f */
[----:B------:R-:W-:-:S05]  /*1f10*/  IADD3 R8, P1, R9, R4, RZ ;  /* 0x0000000409087210 */ /* 0x000fca0007f3e0ff */
[----:B------:R-:W-:-:S04]  /*1f20*/  IMAD.X R9, R13, 0x1, R5, P1 ;  /* 0x000000010d097824 */ /* 0x000fc800008e0605 */
[----:B------:R-:W-:Y:S05]  /*1f30*/  @!P0 BRA `(.L_x_29) ;  /* 0x0000002400948947 */ /* 0x000fea0003800000 */
[----:B------:R-:W0:Y:S01]  /*1f40*/  LDC.64 R100, c[0x0][0x5b0] ;  /* 0x00016c00ff647b82 */ /* 0x000e220000000a00 */
[----:B------:R-:W-:Y:S01]  /*1f50*/  ULDC.64 UR4, c[0x0][0x5b8] ;  /* 0x00016e0000047ab9 */ /* 0x000fe20000000a00 */
[----:B------:R-:W-:Y:S01]  /*1f60*/  ISETP.GE.AND P0, PT, R97, 0x1, PT ;  /* 0x000000016100780c */ /* 0x000fe20003f06270 */
[----:B------:R-:W-:Y:S01]  /*1f70*/  IMAD R98, R102, UR4, RZ ;  /* 0x0000000466627c24 */ /* 0x000fe2000f8e02ff */
[----:B------:R-:W-:Y:S01]  /*1f80*/  BSSY B1, `(.L_x_30) ;  /* 0x0000010000017945 */ /* 0x000fe20003800000 */
[----:B------:R-:W-:Y:S01]  /*1f90*/  IMAD.WIDE.U32 R20, R19, UR4, R20 ;  /* 0x0000000413147c25 */ /* 0x000fe2000f8e0014 */
[----:B------:R-:W-:Y:S02]  /*1fa0*/  ISETP.LT.OR P3, PT, R3, 0x1, !P0 ;  /* 0x000000010300780c */ /* 0x000fe40004761670 */
[----:B------:R-:W1:Y:S01]  /*1fb0*/  LDC.64 R12, c[0x0][0x5a8] ;  /* 0x00016a00ff0c7b82 */ /* 0x000e620000000a00 */
[----:B------:R-:W-:Y:S02]  /*1fc0*/  IMAD R19, R19, UR5, R98 ;  /* 0x0000000513137c24 */ /* 0x000fe4000f8e0262 */
[----:B------:R-:W-:-:S02]  /*1fd0*/  IMAD.MOV.U32 R98, RZ, RZ, R20 ;  /* 0x000000ffff627224 */ /* 0x000fc400078e0014 */
[----:B------:R-:W-:Y:S02]  /*1fe0*/  IMAD.IADD R99, R21, 0x1, R19 ;  /* 0x0000000115637824 */ /* 0x000fe400078e0213 */
[-C--:B0-----:R-:W-:Y:S01]  /*1ff0*/  IMAD R19, R11, R100.reuse, RZ ;  /* 0x000000640b137224 */ /* 0x081fe200078e02ff */
[----:B------:R-:W-:Y:S01]  /*2000*/  SHF.L.U64.HI R105, R100, 0x3, R101 ;  /* 0x0000000364697819 */ /* 0x000fe20000010265 */
[----:B------:R-:W-:-:S04]  /*2010*/  IMAD.WIDE.U32 R102, R10, R100, R98 ;  /* 0x000000640a667225 */ /* 0x000fc800078e0062 */
[----:B------:R-:W-:Y:S01]  /*2020*/  IMAD R109, R10, R101, R19 ;  /* 0x000000650a6d7224 */ /* 0x000fe200078e0213 */
[----:B-1----:R-:W-:Y:S01]  /*2030*/  IADD3 R102, P1, R102, R12, RZ ;  /* 0x0000000c66667210 */ /* 0x002fe20007f3e0ff */
[----:B------:R-:W-:-:S03]  /*2040*/  IMAD.SHL.U32 R104, R100, 0x8, RZ ;  /* 0x0000000864687824 */ /* 0x000fc600078e00ff */
[----:B------:R-:W-:Y:S01]  /*2050*/  IADD3.X R103, R13, R103, R109, P1, !PT ;  /* 0x000000670d677210 */ /* 0x000fe20000ffe46d */
[----:B------:R-:W-:Y:S08]  /*2060*/  @P3 BRA `(.L_x_31) ;  /* 0x0000000000043947 */ /* 0x000ff00003800000 */
[----:B------:R0:W5:Y:S02]  /*2070*/  LDG.E.U8 R96, desc[UR38][R102.64] ;  /* 0x0000002666607981 */ /* 0x000164000c1e1100 */
.L_x_31:
[----:B------:R-:W-:Y:S05]  /*2080*/  BSYNC B1 ;  /* 0x0000000000017941 */ /* 0x000fea0003800000 */
.L_x_30:
[----:B-----5:R-:W-:Y:S01]  /*2090*/  LOP3.LUT R19, R96, 0xffff, RZ, 0xc0, !PT ;  /* 0x0000ffff60137812 */ /* 0x020fe200078ec0ff */
[----:B------:R-:W-:Y:S01]  /*20a0*/  IMAD.WIDE.U32 R106, R10, R100, R104 ;  /* 0x000000640a6a7225 */ /* 0x000fe200078e0068 */
[----:B------:R-:W-:Y:S01]  /*20b0*/  ISETP.LT.OR P4, PT, R3, 0x2, !P0 ;  /* 0x000000020300780c */ /* 0x000fe20004781670 */
[----:B------:R-:W-:Y:S01]  /*20c0*/  BSSY B1, `(.L_x_32) ;  /* 0x000000e000017945 */ /* 0x000fe20003800000 */
[----:B------:R-:W-:Y:S01]  /*20d0*/  PRMT R108, R19, 0x8880, RZ ;  /* 0x00008880136c7816 */ /* 0x000fe200000000ff */
[----:B------:R-:W-:Y:S01]  /*20e0*/  IMAD.IADD R107, R109, 0x1, R107 ;  /* 0x000000016d6b7824 */ /* 0x000fe200078e026b */
[----:B------:R-:W-:Y:S02]  /*20f0*/  IADD3 R106, P2, P5, R20, R12, R106 ;  /* 0x0000000c146a7210 */ /* 0x000fe40007d5e06a */
[----:B------:R-:W-:Y:S01]  /*2100*/  ISETP.GE.AND P1, PT, R97, 0x9, PT ;  /* 0x000000096100780c */ /* 0x000fe20003f26270 */
[----:B------:R-:W-:Y:S01]  /*2110*/  IMAD R19, R108, R89, RZ ;  /* 0x000000596c137224 */ /* 0x000fe200078e02ff */
[----:B------:R-:W-:-:S02]  /*2120*/  IADD3.X R107, R99, R13, R107, P2, P5 ;  /* 0x0000000d636b7210 */ /* 0x000fc400017ea46b */
[----:B------:R-:W-:Y:S01]  /*2130*/  ISETP.LT.OR P2, PT, R3, 0x1, !P1 ;  /* 0x000000010300780c */ /* 0x000fe20004f41670 */
[----:B------:R-:W-:-:S05]  /*2140*/  @!P3 IMAD R109, R56, R88, R19 ;  /* 0x00000058386db224 */ /* 0x000fca00078e0213 */
[----:B------:R1:W-:Y:S01]  /*2150*/  @!P3 STG.E.U8 desc[UR38][R14.64], R109 ;  /* 0x0000006d0e00b986 */ /* 0x0003e2000c101126 */
[----:B------:R-:W-:Y:S06]  /*2160*/  @P4 BRA `(.L_x_33) ;  /* 0x00000000000c4947 */ /* 0x000fec0003800000 */
[----:B------:R-:W2:Y:S02]  /*2170*/  LDG.E.U8 R96, desc[UR38][R102.64+0x1] ;  /* 0x0000012666607981 */ /* 0x000ea4000c1e1100 */
[----:B--2---:R-:W-:-:S05]  /*2180*/  PRMT R56, R96, 0x8880, RZ ;  /* 0x0000888060387816 */ /* 0x004fca00000000ff */
[----:B------:R-:W-:-:S07]  /*2190*/  IMAD R19, R56, R89, RZ ;  /* 0x0000005938137224 */ /* 0x000fce00078e02ff */
.L_x_33:
[----:B------:R-:W-:Y:S05]  /*21a0*/  BSYNC B1 ;  /* 0x0000000000017941 */ /* 0x000fea0003800000 */
.L_x_32:
[----:B------:R-:W-:Y:S01]  /*21b0*/  @!P4 IMAD R57, R57, R88, R19 ;  /* 0x000000583939c224 */ /* 0x000fe200078e0213 */
[----:B------:R-:W-:Y:S04]  /*21c0*/  BSSY B1, `(.L_x_34) ;  /* 0x0000006000017945 */ /* 0x000fe80003800000 */
[----:B------:R2:W-:Y:S01]  /*21d0*/  @!P4 STG.E.U8 desc[UR38][R14.64+0x1], R57 ;  /* 0x000001390e00c986 */ /* 0x0005e2000c101126 */
[----:B------:R-:W-:Y:S05]  /*21e0*/  @P2 BRA `(.L_x_35) ;  /* 0x00000000000c2947 */ /* 0x000fea0003800000 */
[----:B------:R-:W3:Y:S02]  /*21f0*/  LDG.E.U8 R96, desc[UR38][R106.64] ;  /* 0x000000266a607981 */ /* 0x000ee4000c1e1100 */
[----:B---3--:R-:W-:-:S05]  /*2200*/  PRMT R56, R96, 0x8880, RZ ;  /* 0x0000888060387816 */ /* 0x008fca00000000ff */
[----:B------:R-:W-:-:S07]  /*2210*/  IMAD R19, R56, R89, RZ ;  /* 0x0000005938137224 */ /* 0x000fce00078e02ff */
.L_x_35:
[----:B------:R-:W-:Y:S05]  /*2220*/  BSYNC B1 ;  /* 0x0000000000017941 */ /* 0x000fea0003800000 */
.L_x_34:
[C---:B------:R-:W-:Y:S01]  /*2230*/  ISETP.LT.OR P4, PT, R3.reuse, 0x2, !P1 ;  /* 0x000000020300780c */ /* 0x040fe20004f81670 */
[----:B--2---:R-:W-:Y:S01]  /*2240*/  @!P2 IMAD R57, R58, R88, R19 ;  /* 0x000000583a39a224 */ /* 0x004fe200078e0213 */
[----:B------:R-:W-:Y:S01]  /*2250*/  BSSY B1, `(.L_x_36) ;  /* 0x0000009000017945 */ /* 0x000fe20003800000 */
[C---:B------:R-:W-:Y:S02]  /*2260*/  ISETP.LT.OR P3, PT, R3.reuse, 0x9, !P0 ;  /* 0x000000090300780c */ /* 0x040fe40004761670 */
[C---:B------:R-:W-:Y:S01]  /*2270*/  ISETP.LT.OR P5, PT, R3.reuse, 0xa, !P0 ;  /* 0x0000000a0300780c */ /* 0x040fe200047a1670 */
[----:B------:R2:W-:Y:S01]  /*2280*/  @!P2 STG.E.U8 desc[UR38][R4.64], R57 ;  /* 0x000000390400a986 */ /* 0x0005e2000c101126 */
[----:B------:R-:W-:-:S06]  /*2290*/  ISETP.LT.OR P2, PT, R3, 0x9, !P1 ;  /* 0x000000090300780c */ /* 0x000fcc0004f41670 */
[----:B------:R-:W-:Y:S07]  /*22a0*/  @P4 BRA `(.L_x_37) ;  /* 0x00000000000c4947 */ /* 0x000fee0003800000 */
[----:B------:R-:W3:Y:S02]  /*22b0*/  LDG.E.U8 R96, desc[UR38][R106.64+0x1] ;  /* 0x000001266a607981 */ /* 0x000ee4000c1e1100 */
[----:B---3--:R-:W-:-:S05]  /*22c0*/  PRMT R56, R96, 0x8880, RZ ;  /* 0x0000888060387816 */ /* 0x008fca00000000ff */
[----:B------:R-:W-:-:S07]  /*22d0*/  IMAD R19, R56, R89, RZ ;  /* 0x0000005938137224 */ /* 0x000fce00078e02ff */
.L_x_37:
[----:B------:R-:W-:Y:S05]  /*22e0*/  BSYNC B1 ;  /* 0x0000000000017941 */ /* 0x000fea0003800000 */
.L_x_36:
[----:B------:R-:W-:Y:S01]  /*22f0*/  @!P4 IMAD R59, R59, R88, R19 ;  /* 0x000000583b3bc224 */ /* 0x000fe200078e0213 */
[----:B------:R-:W-:Y:S04]  /*2300*/  BSSY B1, `(.L_x_38) ;  /* 0x0000006000017945 */ /* 0x000fe80003800000 */
[----:B------:R3:W-:Y:S01]  /*2310*/  @!P4 STG.E.U8 desc[UR38][R4.64+0x1], R59 ;  /* 0x0000013b0400c986 */ /* 0x0007e2000c101126 */
[----:B------:R-:W-:Y:S05]  /*2320*/  @P3 BRA `(.L_x_39) ;  /* 0x00000000000c3947 */ /* 0x000fea0003800000 */
[----:B------:R-:W4:Y:S02]  /*2330*/  LDG.E.U8 R96, desc[UR38][R102.64+0x8] ;  /* 0x0000082666607981 */ /* 0x000f24000c1e1100 */
[----:B----4-:R-:W-:-:S05]  /*2340*/  PRMT R56, R96, 0x8880, RZ ;  /* 0x0000888060387816 */ /* 0x010fca00000000ff */
[----:B------:R-:W-:-:S07]  /*2350*/  IMAD R19, R56, R89, RZ ;  /* 0x0000005938137224 */ /* 0x000fce00078e02ff */
.L_x_39:
[----:B------:R-:W-:Y:S05]  /*2360*/  BSYNC B1 ;  /* 0x0000000000017941 */ /* 0x000fea0003800000 */
.L_x_38:
[----:B--2---:R-:W-:Y:S01]  /*2370*/  @!P3 IMAD R57, R60, R88, R19 ;  /* 0x000000583c39b224 */ /* 0x004fe200078e0213 */
[----:B------:R-:W-:Y:S04]  /*2380*/  BSSY B1, `(.L_x_40) ;  /* 0x0000006000017945 */ /* 0x000fe80003800000 */
[----:B------:R2:W-:Y:S01]  /*2390*/  @!P3 STG.E.U8 desc[UR38][R14.64+0x8], R57 ;  /* 0x000008390e00b986 */ /* 0x0005e2000c101126 */
[----:B------:R-:W-:Y:S05]  /*23a0*/  @P5 BRA `(.L_x_41) ;  /* 0x00000000000c5947 */ /* 0x000fea0003800000 */
[----:B------:R-:W4:Y:S02]  /*23b0*/  LDG.E.U8 R96, desc[UR38][R102.64+0x9] ;  /* 0x0000092666607981 */ /* 0x000f24000c1e1100 */
[----:B----4-:R-:W-:-:S05]  /*23c0*/  PRMT R56, R96, 0x8880, RZ ;  /* 0x0000888060387816 */ /* 0x010fca00000000ff */
[----:B------:R-:W-:-:S07]  /*23d0*/  IMAD R19, R56, R89, RZ ;  /* 0x0000005938137224 */ /* 0x000fce00078e02ff */
.L_x_41:
[----:B------:R-:W-:Y:S05]  /*23e0*/  BSYNC B1 ;  /* 0x0000000000017941 */ /* 0x000fea0003800000 */
.L_x_40:
[----:B------:R-:W-:Y:S01]  /*23f0*/  @!P5 IMAD R61, R61, R88, R19 ;  /* 0x000000583d3dd224 */ /* 0x000fe200078e0213 */
[----:B------:R-:W-:Y:S04]  /*2400*/  BSSY B1, `(.L_x_42) ;  /* 0x0000006000017945 */ /* 0x000fe80003800000 */
[----:B------:R4:W-:Y:S01]  /*2410*/  @!P5 STG.E.U8 desc[UR38][R14.64+0x9], R61 ;  /* 0x0000093d0e00d986 */ /* 0x0009e2000c101126 */
[----:B------:R-:W-:Y:S05]  /*2420*/  @P2 BRA `(.L_x_43) ;  /* 0x00000000000c2947 */ /* 0x000fea0003800000 */
[----:B------:R-:W5:Y:S02]  /*2430*/  LDG.E.U8 R96, desc[UR38][R106.64+0x8] ;  /* 0x000008266a607981 */ /* 0x000f64000c1e1100 */
[----:B-----5:R-:W-:-:S05]  /*2440*/  PRMT R56, R96, 0x8880, RZ ;  /* 0x0000888060387816 */ /* 0x020fca00000000ff */
[----:B------:R-:W-:-:S07]  /*2450*/  IMAD R19, R56, R89, RZ ;  /* 0x0000005938137224 */ /* 0x000fce00078e02ff */
.L_x_43:
[----:B------:R-:W-:Y:S05]  /*2460*/  BSYNC B1 ;  /* 0x0000000000017941 */ /* 0x000fea0003800000 */
.L_x_42:
        /* <DEDUP_REMOVED lines=8> */
[----:B------:R-:W5:Y:S02]  /*24f0*/  LDG.E.U8 R96, desc[UR38][R106.64+0x9] ;  /* 0x000009266a607981 */ /* 0x000f64000c1e1100 */
[----:B-----5:R-:W-:-:S05]  /*2500*/  PRMT R56, R96, 0x8880, RZ ;  /* 0x0000888060387816 */ /* 0x020fca00000000ff */
[----:B------:R-:W-:-:S07]  /*2510*/  IMAD R19, R56, R89, RZ ;  /* 0x0000005938137224 */ /* 0x000fce00078e02ff */
.L_x_45:
[----:B------:R-:W-:Y:S05]  /*2520*/  BSYNC B1 ;  /* 0x0000000000017941 */ /* 0x000fea0003800000 */
.L_x_44:
[----:B------:R-:W-:Y:S01]  /*2530*/  @!P4 IMAD R63, R63, R88, R19 ;  /* 0x000000583f3fc224 */ /* 0x000fe200078e0213 */
[----:B------:R-:W-:Y:S04]  /*2540*/  BSSY B1, `(.L_x_46) ;  /* 0x0000006000017945 */ /* 0x000fe80003800000 */
[----:B------:R0:W-:Y:S01]  /*2550*/  @!P4 STG.E.U8 desc[UR38][R4.64+0x9], R63 ;  /* 0x0000093f0400c986 */ /* 0x0001e2000c101126 */
[----:B------:R-:W-:Y:S05]  /*2560*/  @P3 BRA `(.L_x_47) ;  /* 0x00000000000c3947 */ /* 0x000fea0003800000 */
[----:B------:R-:W5:Y:S02]  /*2570*/  LDG.E.U8 R96, desc[UR38][R102.64+0x10] ;  /* 0x0000102666607981 */ /* 0x000f64000c1e1100 */
[----:B-----5:R-:W-:-:S05]  /*2580*/  PRMT R56, R96, 0x8880, RZ ;  /* 0x0000888060387816 */ /* 0x020fca00000000ff */
[----:B------:R-:W-:-:S07]  /*2590*/  IMAD R19, R56, R89, RZ ;  /* 0x0000005938137224 */ /* 0x000fce00078e02ff */
.L_x_47:
[----:B------:R-:W-:Y:S05]  /*25a0*/  BSYNC B1 ;  /* 0x0000000000017941 */ /* 0x000fea0003800000 */
.L_x_46:
[----:B--2---:R-:W-:Y:S01]  /*25b0*/  @!P3 IMAD R57, R64, R88, R19 ;  /* 0x000000584039b224 */ /* 0x004fe200078e0213 */
[----:B------:R-:W-:Y:S04]  /*25c0*/  BSSY B1, `(.L_x_48) ;  /* 0x0000006000017945 */ /* 0x000fe80003800000 */
[----:B------:R2:W-:Y:S01]  /*25d0*/  @!P3 STG.E.U8 desc[UR38][R14.64+0x10], R57 ;  /* 0x000010390e00b986 */ /* 0x0005e2000c101126 */
[----:B------:R-:W-:Y:S05]  /*25e0*/  @P5 BRA `(.L_x_49) ;  /* 0x00000000000c5947 */ /* 0x000fea0003800000 */
[----:B------:R-:W5:Y:S02]  /*25f0*/  LDG.E.U8 R96, desc[UR38][R102.64+0x11] ;  /* 0x0000112666607981 */ /* 0x000f64000c1e1100 */
[----:B-----5:R-:W-:-:S05]  /*2600*/  PRMT R56, R96, 0x8880, RZ ;  /* 0x0000888060387816 */ /* 0x020fca00000000ff */
[----:B------:R-:W-:-:S07]  /*2610*/  IMAD R19, R56, R89, RZ ;  /* 0x0000005938137224 */ /* 0x000fce00078e02ff */
.L_x_49:
[----:B------:R-:W-:Y:S05]  /*2620*/  BSYNC B1 ;  /* 0x0000000000017941 */ /* 0x000fea0003800000 */
.L_x_48:
[----:B------:R-:W-:Y:S01]  /*2630*/  @!P5 IMAD R65, R65, R88, R19 ;  /* 0x000000584141d224 */ /* 0x000fe200078e0213 */
[----:B------:R-:W-:Y:S04]  /*2640*/  BSSY B1, `(.L_x_50) ;  /* 0x0000006000017945 */ /* 0x000fe80003800000 */
[----:B------:R0:W-:Y:S01]  /*2650*/  @!P5 STG.E.U8 desc[UR38][R14.64+0x11], R65 ;  /* 0x000011410e00d986 */ /* 0x0001e2000c101126 */
[----:B------:R-:W-:Y:S05]  /*2660*/  @P2 BRA `(.L_x_51) ;  /* 0x00000000000c2947 */ /* 0x000fea0003800000 */
[----:B------:R-:W5:Y:S02]  /*2670*/  LDG.E.U8 R96, desc[UR38][R106.64+0x10] ;  /* 0x000010266a607981 */ /* 0x000f64000c1e1100 */
[----:B-----5:R-:W-:-:S05]  /*2680*/  PRMT R56, R96, 0x8880, RZ ;  /* 0x0000888060387816 */ /* 0x020fca00000000ff */
[----:B------:R-:W-:-:S07]  /*2690*/  IMAD R19, R56, R89, RZ ;  /* 0x0000005938137224 */ /* 0x000fce00078e02ff */
.L_x_51:
[----:B------:R-:W-:Y:S05]  /*26a0*/  BSYNC B1 ;  /* 0x0000000000017941 */ /* 0x000fea0003800000 */
.L_x_50:
        /* <DEDUP_REMOVED lines=11> */
.L_x_53:
[----:B------:R-:W-:Y:S05]  /*2760*/  BSYNC B1 ;  /* 0x0000000000017941 */ /* 0x000fea0003800000 */
.L_x_52:
[----:B------:R-:W-:Y:S01]  /*2770*/  @!P4 IMAD R67, R67, R88, R19 ;  /* 0x000000584343c224 */ /* 0x000fe200078e0213 */
[----:B------:R-:W-:Y:S04]  /*2780*/  BSSY B1, `(.L_x_54) ;  /* 0x0000006000017945 */ /* 0x000fe80003800000 */
[----:B------:R0:W-:Y:S01]  /*2790*/  @!P4 STG.E.U8 desc[UR38][R4.64+0x11], R67 ;  /* 0x000011430400c986 */ /* 0x0001e2000c101126 */
[----:B------:R-:W-:Y:S05]  /*27a0*/  @P3 BRA `(.L_x_55) ;  /* 0x00000000000c3947 */ /* 0x000fea0003800000 */
[----:B------:R-:W5:Y:S02]  /*27b0*/  LDG.E.U8 R96, desc[UR38][R102.64+0x18] ;  /* 0x0000182666607981 */ /* 0x000f64000c1e1100 */
[----:B-----5:R-:W-:-:S05]  /*27c0*/  PRMT R56, R96, 0x8880, RZ ;  /* 0x0000888060387816 */ /* 0x020fca00000000ff */
[----:B------:R-:W-:-:S07]  /*27d0*/  IMAD R19, R56, R89, RZ ;  /* 0x0000005938137224 */ /* 0x000fce00078e02ff */
.L_x_55:
[----:B------:R-:W-:Y:S05]  /*27e0*/  BSYNC B1 ;  /* 0x0000000000017941 */ /* 0x000fea0003800000 */
.L_x_54:
[----:B--2---:R-:W-:Y:S01]  /*27f0*/  @!P3 IMAD R57, R68, R88, R19 ;  /* 0x000000584439b224 */ /* 0x004fe200078e0213 */
[----:B------:R-:W-:Y:S04]  /*2800*/  BSSY B1, `(.L_x_56) ;  /* 0x0000006000017945 */ /* 0x000fe80003800000 */
[----:B------:R2:W-:Y:S01]  /*2810*/  @!P3 STG.E.U8 desc[UR38][R14.64+0x18], R57 ;  /* 0x000018390e00b986 */ /* 0x0005e2000c101126 */
[----:B------:R-:W-:Y:S05]  /*2820*/  @P5 BRA `(.L_x_57) ;  /* 0x00000000000c5947 */ /* 0x000fea0003800000 */
[----:B------:R-:W5:Y:S02]  /*2830*/  LDG.E.U8 R96, desc[UR38][R102.64+0x19] ;  /* 0x0000192666607981 */ /* 0x000f64000c1e1100 */
[----:B-----5:R-:W-:-:S05]  /*2840*/  PRMT R56, R96, 0x8880, RZ ;  /* 0x0000888060387816 */ /* 0x020fca00000000ff */
[----:B------:R-:W-:-:S07]  /*2850*/  IMAD R19, R56, R89, RZ ;  /* 0x0000005938137224 */ /* 0x000fce00078e02ff */
.L_x_57:
[----:B------:R-:W-:Y:S05]  /*2860*/  BSYNC B1 ;  /* 0x0000000000017941 */ /* 0x000fea0003800000 */
.L_x_56:
[----:B------:R-:W-:Y:S01]  /*2870*/  @!P5 IMAD R69, R69, R88, R19 ;  /* 0x000000584545d224 */ /* 0x000fe200078e0213 */
[----:B------:R-:W-:Y:S04]  /*2880*/  BSSY B1, `(.L_x_58) ;  /* 0x0000006000017945 */ /* 0x000fe80003800000 */
[----:B------:R0:W-:Y:S01]  /*2890*/  @!P5 STG.E.U8 desc[UR38][R14.64+0x19], R69 ;  /* 0x000019450e00d986 */ /* 0x0001e2000c101126 */
[----:B------:R-:W-:Y:S05]  /*28a0*/  @P2 BRA `(.L_x_59) ;  /* 0x00000000000c2947 */ /* 0x000fea0003800000 */
[----:B------:R-:W5:Y:S02]  /*28b0*/  LDG.E.U8 R96, desc[UR38][R106.64+0x18] ;  /* 0x000018266a607981 */ /* 0x000f64000c1e1100 */
[----:B-----5:R-:W-:-:S05]  /*28c0*/  PRMT R56, R96, 0x8880, RZ ;  /* 0x0000888060387816 */ /* 0x020fca00000000ff */
[----:B------:R-:W-:-:S07]  /*28d0*/  IMAD R19, R56, R89, RZ ;  /* 0x0000005938137224 */ /* 0x000fce00078e02ff */
.L_x_59:
[----:B------:R-:W-:Y:S05]  /*28e0*/  BSYNC B1 ;  /* 0x0000000000017941 */ /* 0x000fea0003800000 */
.L_x_58:
        /* <DEDUP_REMOVED lines=11> */
.L_x_61:
[----:B------:R-:W-:Y:S05]  /*29a0*/  BSYNC B1 ;  /* 0x0000000000017941 */ /* 0x000fea0003800000 */
.L_x_60:
[----:B------:R-:W-:Y:S01]  /*29b0*/  @!P4 IMAD R71, R71, R88, R19 ;  /* 0x000000584747c224 */ /* 0x000fe200078e0213 */
[----:B------:R-:W-:Y:S04]  /*29c0*/  BSSY B1, `(.L_x_62) ;  /* 0x0000006000017945 */ /* 0x000fe80003800000 */
[----:B------:R0:W-:Y:S01]  /*29d0*/  @!P4 STG.E.U8 desc[UR38][R4.64+0x19], R71 ;  /* 0x000019470400c986 */ /* 0x0001e2000c101126 */
[----:B------:R-:W-:Y:S05]  /*29e0*/  @P3 BRA `(.L_x_63) ;  /* 0x00000000000c3947 */ /* 0x000fea0003800000 */
[----:B------:R-:W5:Y:S02]  /*29f0*/  LDG.E.U8 R96, desc[UR38][R102.64+0x20] ;  /* 0x0000202666607981 */ /* 0x000f64000c1e1100 */
[----:B-----5:R-:W-:-:S05]  /*2a00*/  PRMT R56, R96, 0x8880, RZ ;  /* 0x0000888060387816 */ /* 0x020fca00000000ff */
[----:B------:R-:W-:-:S07]  /*2a10*/  IMAD R19, R56, R89, RZ ;  /* 0x0000005938137224 */ /* 0x000fce00078e02ff */
.L_x_63:
[----:B------:R-:W-:Y:S05]  /*2a20*/  BSYNC B1 ;  /* 0x0000000000017941 */ /* 0x000fea0003800000 */
.L_x_62:
[----:B--2---:R-:W-:Y:S01]  /*2a30*/  @!P3 IMAD R57, R72, R88, R19 ;  /* 0x000000584839b224 */ /* 0x004fe200078e0213 */
[----:B------:R-:W-:Y:S04]  /*2a40*/  BSSY B1, `(.L_x_64) ;  /* 0x0000006000017945 */ /* 0x000fe80003800000 */
[----:B------:R2:W-:Y:S01]  /*2a50*/  @!P3 STG.E.U8 desc[UR38][R14.64+0x20], R57 ;  /* 0x000020390e00b986 */ /* 0x0005e2000c101126 */
[----:B------:R-:W-:Y:S05]  /*2a60*/  @P5 BRA `(.L_x_65) ;  /* 0x00000000000c5947 */ /* 0x000fea0003800000 */
[----:B------:R-:W5:Y:S02]  /*2a70*/  LDG.E.U8 R96, desc[UR38][R102.64+0x21] ;  /* 0x0000212666607981 */ /* 0x000f64000c1e1100 */
[----:B-----5:R-:W-:-:S05]  /*2a80*/  PRMT R56, R96, 0x8880, RZ ;  /* 0x0000888060387816 */ /* 0x020fca00000000ff */
[----:B------:R-:W-:-:S07]  /*2a90*/  IMAD R19, R56, R89, RZ ;  /* 0x0000005938137224 */ /* 0x000fce00078e02ff */
.L_x_65:
[----:B------:R-:W-:Y:S05]  /*2aa0*/  BSYNC B1 ;  /* 0x0000000000017941 */ /* 0x000fea0003800000 */
.L_x_64:
[----:B------:R-:W-:Y:S01]  /*2ab0*/  @!P5 IMAD R73, R73, R88, R19 ;  /* 0x000000584949d224 */ /* 0x000fe200078e0213 */
[----:B------:R-:W-:Y:S04]  /*2ac0*/  BSSY B1, `(.L_x_66) ;  /* 0x0000006000017945 */ /* 0x000fe80003800000 */
[----:B------:R0:W-:Y:S01]  /*2ad0*/  @!P5 STG.E.U8 desc[UR38][R14.64+0x21], R73 ;  /* 0x000021490e00d986 */ /* 0x0001e2000c101126 */
[----:B------:R-:W-:Y:S05]  /*2ae0*/  @P2 BRA `(.L_x_67) ;  /* 0x00000000000c2947 */ /* 0x000fea0003800000 */
[----:B------:R-:W5:Y:S02]  /*2af0*/  LDG.E.U8 R96, desc[UR38][R106.64+0x20] ;  /* 0x000020266a607981 */ /* 0x000f64000c1e1100 */
[----:B-----5:R-:W-:-:S05]  /*2b00*/  PRMT R56, R96, 0x8880, RZ ;  /* 0x0000888060387816 */ /* 0x020fca00000000ff */
[----:B------:R-:W-:-:S07]  /*2b10*/  IMAD R19, R56, R89, RZ ;  /* 0x0000005938137224 */ /* 0x000fce00078e02ff */
.L_x_67:
[----:B------:R-:W-:Y:S05]  /*2b20*/  BSYNC B1 ;  /* 0x0000000000017941 */ /* 0x000fea0003800000 */
.L_x_66:
        /* <DEDUP_REMOVED lines=11> */
.L_x_69:
[----:B------:R-:W-:Y:S05]  /*2be0*/  BSYNC B1 ;  /* 0x0000000000017941 */ /* 0x000fea0003800000 */
.L_x_68:
[----:B------:R-:W-:Y:S01]  /*2bf0*/  @!P4 IMAD R75, R75, R88, R19 ;  /* 0x000000584b4bc224 */ /* 0x000fe200078e0213 */
[----:B------:R-:W-:Y:S04]  /*2c00*/  BSSY B1, `(.L_x_70) ;  /* 0x0000006000017945 */ /* 0x000fe80003800000 */
[----:B------:R0:W-:Y:S01]  /*2c10*/  @!P4 STG.E.U8 desc[UR38][R4.64+0x21], R75 ;  /* 0x0000214b0400c986 */ /* 0x0001e2000c101126 */
[----:B------:R-:W-:Y:S05]  /*2c20*/  @P3 BRA `(.L_x_71) ;  /* 0x00000000000c3947 */ /* 0x000fea0003800000 */
[----:B------:R-:W5:Y:S02]  /*2c30*/  LDG.E.U8 R96, desc[UR38][R102.64+0x28] ;  /* 0x0000282666607981 */ /* 0x000f64000c1e1100 */
[----:B-----5:R-:W-:-:S05]  /*2c40*/  PRMT R56, R96, 0x8880, RZ ;  /* 0x0000888060387816 */ /* 0x020fca00000000ff */
[----:B------:R-:W-:-:S07]  /*2c50*/  IMAD R19, R56, R89, RZ ;  /* 0x0000005938137224 */ /* 0x000fce00078e02ff */
.L_x_71:
[----:B------:R-:W-:Y:S05]  /*2c60*/  BSYNC B1 ;  /* 0x0000000000017941 */ /* 0x000fea0003800000 */
.L_x_70:
[----:B--2---:R-:W-:Y:S01]  /*2c70*/  @!P3 IMAD R57, R76, R88, R19 ;  /* 0x000000584c39b224 */ /* 0x004fe200078e0213 */
[----:B------:R-:W-:Y:S04]  /*2c80*/  BSSY B1, `(.L_x_72) ;  /* 0x0000006000017945 */ /* 0x000fe80003800000 */
[----:B------:R2:W-:Y:S01]  /*2c90*/  @!P3 STG.E.U8 desc[UR38][R14.64+0x28], R57 ;  /* 0x000028390e00b986 */ /* 0x0005e2000c101126 */
[----:B------:R-:W-:Y:S05]  /*2ca0*/  @P5 BRA `(.L_x_73) ;  /* 0x00000000000c5947 */ /* 0x000fea0003800000 */
[----:B------:R-:W5:Y:S02]  /*2cb0*/  LDG.E.U8 R96, desc[UR38][R102.64+0x29] ;  /* 0x0000292666607981 */ /* 0x000f64000c1e1100 */
[----:B-----5:R-:W-:-:S05]  /*2cc0*/  PRMT R56, R96, 0x8880, RZ ;  /* 0x0000888060387816 */ /* 0x020fca00000000ff */
[----:B------:R-:W-:-:S07]  /*2cd0*/  IMAD R19, R56, R89, RZ ;  /* 0x0000005938137224 */ /* 0x000fce00078e02ff */
.L_x_73:
[----:B------:R-:W-:Y:S05]  /*2ce0*/  BSYNC B1 ;  /* 0x0000000000017941 */ /* 0x000fea0003800000 */
.L_x_72:
[----:B------:R-:W-:Y:S01]  /*2cf0*/  @!P5 IMAD R77, R77, R88, R19 ;  /* 0x000000584d4dd224 */ /* 0x000fe200078e0213 */
[----:B------:R-:W-:Y:S04]  /*2d00*/  BSSY B1, `(.L_x_74) ;  /* 0x0000006000017945 */ /* 0x000fe80003800000 */
[----:B------:R0:W-:Y:S01]  /*2d10*/  @!P5 STG.E.U8 desc[UR38][R14.64+0x29], R77 ;  /* 0x0000294d0e00d986 */ /* 0x0001e2000c101126 */
[----:B------:R-:W-:Y:S05]  /*2d20*/  @P2 BRA `(.L_x_75) ;  /* 0x00000000000c2947 */ /* 0x000fea0003800000 */
[----:B------:R-:W5:Y:S02]  /*2d30*/  LDG.E.U8 R96, desc[UR38][R106.64+0x28] ;  /* 0x000028266a607981 */ /* 0x000f64000c1e1100 */
[----:B-----5:R-:W-:-:S05]  /*2d40*/  PRMT R56, R96, 0x8880, RZ ;  /* 0x0000888060387816 */ /* 0x020fca00000000ff */
[----:B------:R-:W-:-:S07]  /*2d50*/  IMAD R19, R56, R89, RZ ;  /* 0x0000005938137224 */ /* 0x000fce00078e02ff */
.L_x_75:
[----:B------:R-:W-:Y:S05]  /*2d60*/  BSYNC B1 ;  /* 0x0000000000017941 */ /* 0x000fea0003800000 */
.L_x_74:
        /* <DEDUP_REMOVED lines=11> */
.L_x_77:
[----:B------:R-:W-:Y:S05]  /*2e20*/  BSYNC B1 ;  /* 0x0000000000017941 */ /* 0x000fea0003800000 */
.L_x_76:
[----:B------:R-:W-:Y:S01]  /*2e30*/  @!P4 IMAD R79, R79, R88, R19 ;  /* 0x000000584f4fc224 */ /* 0x000fe200078e0213 */
[----:B------:R-:W-:Y:S04]  /*2e40*/  BSSY B1, `(.L_x_78) ;  /* 0x0000006000017945 */ /* 0x000fe80003800000 */
[----:B------:R0:W-:Y:S01]  /*2e50*/  @!P4 STG.E.U8 desc[UR38][R4.64+0x29], R79 ;  /* 0x0000294f0400c986 */ /* 0x0001e2000c101126 */
[----:B------:R-:W-:Y:S05]  /*2e60*/  @P3 BRA `(.L_x_79) ;  /* 0x00000000000c3947 */ /* 0x000fea0003800000 */
[----:B------:R-:W5:Y:S02]  /*2e70*/  LDG.E.U8 R96, desc[UR38][R102.64+0x30] ;  /* 0x0000302666607981 */ /* 0x000f64000c1e1100 */
[----:B-----5:R-:W-:-:S05]  /*2e80*/  PRMT R56, R96, 0x8880, RZ ;  /* 0x0000888060387816 */ /* 0x020fca00000000ff */
[----:B------:R-:W-:-:S07]  /*2e90*/  IMAD R19, R56, R89, RZ ;  /* 0x0000005938137224 */ /* 0x000fce00078e02ff */
.L_x_79:
[----:B------:R-:W-:Y:S05]  /*2ea0*/  BSYNC B1 ;  /* 0x0000000000017941 */ /* 0x000fea0003800000 */
.L_x_78:
[----:B--2---:R-:W-:Y:S01]  /*2eb0*/  @!P3 IMAD R57, R80, R88, R19 ;  /* 0x000000585039b224 */ /* 0x004fe200078e0213 */
[----:B------:R-:W-:Y:S04]  /*2ec0*/  BSSY B1, `(.L_x_80) ;  /* 0x0000006000017945 */ /* 0x000fe80003800000 */
[----:B------:R2:W-:Y:S01]  /*2ed0*/  @!P3 STG.E.U8 desc[UR38][R14.64+0x30], R57 ;  /* 0x000030390e00b986 */ /* 0x0005e2000c101126 */
[----:B------:R-:W-:Y:S05]  /*2ee0*/  @P5 BRA `(.L_x_81) ;  /* 0x00000000000c5947 */ /* 0x000fea0003800000 */
[----:B------:R-:W5:Y:S02]  /*2ef0*/  LDG.E.U8 R96, desc[UR38][R102.64+0x31] ;  /* 0x0000312666607981 */ /* 0x000f64000c1e1100 */
[----:B-----5:R-:W-:-:S05]  /*2f00*/  PRMT R56, R96, 0x8880, RZ ;  /* 0x0000888060387816 */ /* 0x020fca00000000ff */
[----:B------:R-:W-:-:S07]  /*2f10*/  IMAD R19, R56, R89, RZ ;  /* 0x0000005938137224 */ /* 0x000fce00078e02ff */
.L_x_81:
[----:B------:R-:W-:Y:S05]  /*2f20*/  BSYNC B1 ;  /* 0x0000000000017941 */ /* 0x000fea0003800000 */
.L_x_80:
[----:B------:R-:W-:Y:S01]  /*2f30*/  @!P5 IMAD R81, R81, R88, R19 ;  /* 0x000000585151d224 */ /* 0x000fe200078e0213 */
[----:B------:R-:W-:Y:S04]  /*2f40*/  BSSY B1, `(.L_x_82) ;  /* 0x0000006000017945 */ /* 0x000fe80003800000 */
[----:B------:R0:W-:Y:S01]  /*2f50*/  @!P5 STG.E.U8 desc[UR38][R14.64+0x31], R81 ;  /* 0x000031510e00d986 */ /* 0x0001e2000c101126 */
[----:B------:R-:W-:Y:S05]  /*2f60*/  @P2 BRA `(.L_x_83) ;  /* 0x00000000000c2947 */ /* 0x000fea0003800000 */
[----:B------:R-:W5:Y:S02]  /*2f70*/  LDG.E.U8 R96, desc[UR38][R106.64+0x30] ;  /* 0x000030266a607981 */ /* 0x000f64000c1e1100 */
[----:B-----5:R-:W-:-:S05]  /*2f80*/  PRMT R56, R96, 0x8880, RZ ;  /* 0x0000888060387816 */ /* 0x020fca00000000ff */
[----:B------:R-:W-:-:S07]  /*2f90*/  IMAD R19, R56, R89, RZ ;  /* 0x0000005938137224 */ /* 0x000fce00078e02ff */
.L_x_83:
[----:B------:R-:W-:Y:S05]  /*2fa0*/  BSYNC B1 ;  /* 0x0000000000017941 */ /* 0x000fea0003800000 */
.L_x_82:
[C---:B------:R-:W-:Y:S01]  /*2fb0*/  ISETP.LT.OR P4, PT, R3.reuse, 0x32, !P1 ;  /* 0x000000320300780c */ /* 0x040fe20004f81670 */
[----:B--2---:R-:W-:Y:S01]  /*2fc0*/  @!P2 IMAD R57, R82, R88, R19 ;  /* 0x000000585239a224 */ /* 0x004fe200078e0213 */
[----:B------:R-:W-:Y:S01]  /*2fd0*/  BSSY B1, `(.L_x_84) ;  /* 0x000000b000017945 */ /* 0x000fe20003800000 */
[C---:B------:R-:W-:Y:S02]  /*2fe0*/  ISETP.LT.OR P3, PT, R3.reuse, 0x39, !P0 ;  /* 0x000000390300780c */ /* 0x040fe40004761670 */
[----:B---3--:R-:W-:Y:S01]  /*2ff0*/  IADD3 R59, P5, R10, 0x80, RZ ;  /* 0x000000800a3b7810 */ /* 0x008fe20007fbe0ff */
[----:B------:R2:W-:Y:S01]  /*3000*/  @!P2 STG.E.U8 desc[UR38][R4.64+0x30], R57 ;  /* 0x000030390400a986 */ /* 0x0005e2000c101126 */
[C---:B------:R-:W-:Y:S02]  /*3010*/  ISETP.LT.OR P2, PT, R3.reuse, 0x39, !P1 ;  /* 0x000000390300780c */ /* 0x040fe40004f41670 */
[C---:B------:R-:W-:Y:S02]  /*3020*/  ISETP.LT.OR P0, PT, R3.reuse, 0x3a, !P0 ;  /* 0x0000003a0300780c */ /* 0x040fe40004701670 */
[----:B------:R-:W-:-:S02]  /*3030*/  ISETP.LT.OR P1, PT, R3, 0x3a, !P1 ;  /* 0x0000003a0300780c */ /* 0x000fc40004f21670 */
[----:B------:R-:W-:Y:S11]  /*3040*/  @P4 BRA `(.L_x_85) ;  /* 0x00000000000c4947 */ /* 0x000ff60003800000 */
[----:B------:R-:W3:Y:S02]  /*3050*/  LDG.E.U8 R96, desc[UR38][R106.64+0x31] ;  /* 0x000031266a607981 */ /* 0x000ee4000c1e1100 */
[----:B---3--:R-:W-:-:S05]  /*3060*/  PRMT R56, R96, 0x8880, RZ ;  /* 0x0000888060387816 */ /* 0x008fca00000000ff */
[----:B------:R-:W-:-:S07]  /*3070*/  IMAD R19, R56, R89, RZ ;  /* 0x0000005938137224 */ /* 0x000fce00078e02ff */
.L_x_85:
[----:B------:R-:W-:Y:S05]  /*3080*/  BSYNC B1 ;  /* 0x0000000000017941 */ /* 0x000fea0003800000 */
.L_x_84:
[----:B------:R-:W-:Y:S01]  /*3090*/  @!P4 IMAD R83, R83, R88, R19 ;  /* 0x000000585353c224 */ /* 0x000fe200078e0213 */
[----:B------:R-:W-:Y:S04]  /*30a0*/  BSSY B1, `(.L_x_86) ;  /* 0x0000006000017945 */ /* 0x000fe80003800000 */
[----:B------:R3:W-:Y:S01]  /*30b0*/  @!P4 STG.E.U8 desc[UR38][R4.64+0x31], R83 ;  /* 0x000031530400c986 */ /* 0x0007e2000c101126 */
[----:B------:R-:W-:Y:S05]  /*30c0*/  @P3 BRA `(.L_x_87) ;  /* 0x00000000000c3947 */ /* 0x000fea0003800000 */
[----:B------:R-:W5:Y:S02]  /*30d0*/  LDG.E.U8 R96, desc[UR38][R102.64+0x38] ;  /* 0x0000382666607981 */ /* 0x000f64000c1e1100 */
[----:B-----5:R-:W-:-:S05]  /*30e0*/  PRMT R56, R96, 0x8880, RZ ;  /* 0x0000888060387816 */ /* 0x020fca00000000ff */
[----:B------:R-:W-:-:S07]  /*30f0*/  IMAD R19, R56, R89, RZ ;  /* 0x0000005938137224 */ /* 0x000fce00078e02ff */
.L_x_87:
[----:B------:R-:W-:Y:S05]  /*3100*/  BSYNC B1 ;  /* 0x0000000000017941 */ /* 0x000fea0003800000 */
.L_x_86:
[----:B--2---:R-:W-:Y:S01]  /*3110*/  @!P3 IMAD R57, R84, R88, R19 ;  /* 0x000000585439b224 */ /* 0x004fe200078e0213 */
[----:B------:R-:W-:Y:S01]  /*3120*/  BSSY B1, `(.L_x_88) ;  /* 0x0000007000017945 */ /* 0x000fe20003800000 */
[----:B------:R-:W-:-:S03]  /*3130*/  IMAD.X R11, RZ, RZ, R11, P5 ;  /* 0x000000ffff0b7224 */ /* 0x000fc600028e060b */
[----:B------:R2:W-:Y:S01]  /*3140*/  @!P3 STG.E.U8 desc[UR38][R14.64+0x38], R57 ;  /* 0x000038390e00b986 */ /* 0x0005e2000c101126 */
[----:B------:R-:W-:Y:S05]  /*3150*/  @P0 BRA `(.L_x_89) ;  /* 0x00000000000c0947 */ /* 0x000fea0003800000 */
[----:B------:R-:W5:Y:S02]  /*3160*/  LDG.E.U8 R96, desc[UR38][R102.64+0x39] ;  /* 0x0000392666607981 */ /* 0x000f64000c1e1100 */
[----:B-----5:R-:W-:-:S05]  /*3170*/  PRMT R10, R96, 0x8880, RZ ;  /* 0x00008880600a7816 */ /* 0x020fca00000000ff */
[----:B------:R-:W-:-:S07]  /*3180*/  IMAD R19, R10, R89, RZ ;  /* 0x000000590a137224 */ /* 0x000fce00078e02ff */
.L_x_89:
[----:B------:R-:W-:Y:S05]  /*3190*/  BSYNC B1 ;  /* 0x0000000000017941 */ /* 0x000fea0003800000 */
.L_x_88:
[----:B------:R-:W-:Y:S01]  /*31a0*/  @!P0 IMAD R85, R85, R88, R19 ;  /* 0x0000005855558224 */ /* 0x000fe200078e0213 */
[----:B------:R-:W-:Y:S01]  /*31b0*/  BSSY B1, `(.L_x_90) ;  /* 0x0000007000017945 */ /* 0x000fe20003800000 */
[----:B------:R-:W-:-:S03]  /*31c0*/  IMAD R56, R11, R100, RZ ;  /* 0x000000640b387224 */ /* 0x000fc600078e02ff */
[----:B------:R0:W-:Y:S01]  /*31d0*/  @!P0 STG.E.U8 desc[UR38][R14.64+0x39], R85 ;  /* 0x000039550e008986 */ /* 0x0001e2000c101126 */
[----:B------:R-:W-:Y:S05]  /*31e0*/  @P2 BRA `(.L_x_91) ;  /* 0x00000000000c2947 */ /* 0x000fea0003800000 */
[----:B------:R-:W5:Y:S02]  /*31f0*/  LDG.E.U8 R96, desc[UR38][R106.64+0x38] ;  /* 0x000038266a607981 */ /* 0x000f64000c1e1100 */
[----:B-----5:R-:W-:-:S05]  /*3200*/  PRMT R10, R96, 0x8880, RZ ;  /* 0x00008880600a7816 */ /* 0x020fca00000000ff */
[----:B------:R-:W-:-:S07]  /*3210*/  IMAD R19, R10, R89, RZ ;  /* 0x000000590a137224 */ /* 0x000fce00078e02ff */
.L_x_91:
[----:B------:R-:W-:Y:S05]  /*3220*/  BSYNC B1 ;  /* 0x0000000000017941 */ /* 0x000fea0003800000 */
.L_x_90:
[----:B------:R-:W-:Y:S01]  /*3230*/  @!P2 IMAD R11, R86, R88, R19 ;  /* 0x00000058560ba224 */ /* 0x000fe200078e0213 */
[----:B------:R-:W-:Y:S01]  /*3240*/  BSSY B1, `(.L_x_92) ;  /* 0x0000009000017945 */ /* 0x000fe20003800000 */
[C---:B012-4-:R-:W-:Y:S02]  /*3250*/  IMAD R15, R59.reuse, R101, R56 ;  /* 0x000000653b0f7224 */ /* 0x057fe400078e0238 */
[CC--:B------:R-:W-:Y:S01]  /*3260*/  IMAD.WIDE.U32 R104, R59.reuse, R100.reuse, R104 ;  /* 0x000000643b687225 */ /* 0x0c0fe200078e0068 */
[----:B------:R0:W-:Y:S03]  /*3270*/  @!P2 STG.E.U8 desc[UR38][R4.64+0x38], R11 ;  /* 0x0000380b0400a986 */ /* 0x0001e6000c101126 */
[----:B------:R-:W-:Y:S01]  /*3280*/  IMAD.WIDE.U32 R100, R59, R100, R98 ;  /* 0x000000643b647225 */ /* 0x000fe200078e0062 */
[----:B------:R-:W-:Y:S06]  /*3290*/  @P1 BRA `(.L_x_93) ;  /* 0x00000000000c1947 */ /* 0x000fec0003800000 */
[----:B------:R-:W2:Y:S02]  /*32a0*/  LDG.E.U8 R96, desc[UR38][R106.64+0x39] ;  /* 0x000039266a607981 */ /* 0x000ea4000c1e1100 */
[----:B--2---:R-:W-:-:S05]  /*32b0*/  PRMT R10, R96, 0x8880, RZ ;  /* 0x00008880600a7816 */ /* 0x004fca00000000ff */
[----:B------:R-:W-:-:S07]  /*32c0*/  IMAD R19, R10, R89, RZ ;  /* 0x000000590a137224 */ /* 0x000fce00078e02ff */
.L_x_93:
[----:B------:R-:W-:Y:S05]  /*32d0*/  BSYNC B1 ;  /* 0x0000000000017941 */ /* 0x000fea0003800000 */
.L_x_92:
[----:B------:R-:W-:Y:S01]  /*32e0*/  @!P1 IMAD R87, R87, R88, R19 ;  /* 0x0000005857579224 */ /* 0x000fe200078e0213 */
[----:B------:R-:W-:Y:S01]  /*32f0*/  ISETP.GE.AND P2, PT, R97, 0x81, PT ;  /* 0x000000816100780c */ /* 0x000fe20003f46270 */
[----:B------:R-:W-:Y:S01]  /*3300*/  BSSY B1, `(.L_x_94) ;  /* 0x000000c000017945 */ /* 0x000fe20003800000 */
[----:B------:R-:W-:Y:S02]  /*3310*/  IADD3 R10, P5, R100, R12, RZ ;  /* 0x0000000c640a7210 */ /* 0x000fe40007fbe0ff */
[----:B------:R1:W-:Y:S01]  /*3320*/  @!P1 STG.E.U8 desc[UR38][R4.64+0x39], R87 ;  /* 0x0000395704009986 */ /* 0x0003e2000c101126 */
[----:B------:R-:W-:Y:S02]  /*3330*/  ISETP.LT.OR P1, PT, R3, 0x1, !P2 ;  /* 0x000000010300780c */ /* 0x000fe40005721670 */
[----:B0-----:R-:W-:Y:S02]  /*3340*/  IADD3.X R11, R13, R101, R15, P5, !PT ;  /* 0x000000650d0b7210 */ /* 0x001fe40002ffe40f */
[----:B------:R-:W-:-:S02]  /*3350*/  ISETP.GE.AND P0, PT, R97, 0x89, PT ;  /* 0x000000896100780c */ /* 0x000fc40003f06270 */
[----:B------:R-:W-:Y:S02]  /*3360*/  IADD3 R12, P4, P3, R20, R12, R104 ;  /* 0x0000000c140c7210 */ /* 0x000fe40007b9e068 */
[----:B------:R-:W-:-:S05]  /*3370*/  ISETP.LT.OR P5, PT, R3, 0x2, !P2 ;  /* 0x000000020300780c */ /* 0x000fca00057a1670 */
[----:B-1----:R-:W-:Y:S08]  /*3380*/  @P1 BRA `(.L_x_95) ;  /* 0x00000000000c1947 */ /* 0x002ff00003800000 */
[----:B------:R-:W3:Y:S02]  /*3390*/  LDG.E.U8 R96, desc[UR38][R10.64] ;  /* 0x000000260a607981 */ /* 0x000ee4000c1e1100 */
[----:B---3--:R-:W-:-:S05]  /*33a0*/  PRMT R4, R96, 0x8880, RZ ;  /* 0x0000888060047816 */ /* 0x008fca00000000ff */
[----:B------:R-:W-:-:S07]  /*33b0*/  IMAD R19, R4, R89, RZ ;  /* 0x0000005904137224 */ /* 0x000fce00078e02ff */
.L_x_95:
[----:B------:R-:W-:Y:S05]  /*33c0*/  BSYNC B1 ;  /* 0x0000000000017941 */ /* 0x000fea0003800000 */
.L_x_94:
[----:B---3--:R-:W-:Y:S01]  /*33d0*/  @!P1 IMAD R5, R24, R88, R19 ;  /* 0x0000005818059224 */ /* 0x008fe200078e0213 */
[----:B------:R-:W-:Y:S01]  /*33e0*/  BSSY B1, `(.L_x_96) ;  /* 0x0000007000017945 */ /* 0x000fe20003800000 */
[----:B------:R-:W-:-:S03]  /*33f0*/  IMAD.IADD R104, R15, 0x1, R105 ;  /* 0x000000010f687824 */ /* 0x000fc600078e0269 */
[----:B------:R0:W-:Y:S01]  /*3400*/  @!P1 STG.E.U8 desc[UR38][R6.64], R5 ;  /* 0x0000000506009986 */ /* 0x0001e2000c101126 */
[----:B------:R-:W-:Y:S05]  /*3410*/  @P5 BRA `(.L_x_97) ;  /* 0x00000000000c5947 */ /* 0x000fea0003800000 */
[----:B------:R-:W2:Y:S02]  /*3420*/  LDG.E.U8 R96, desc[UR38][R10.64+0x1] ;  /* 0x000001260a607981 */ /* 0x000ea4000c1e1100 */
[----:B--2---:R-:W-:-:S05]  /*3430*/  PRMT R4, R96, 0x8880, RZ ;  /* 0x0000888060047816 */ /* 0x004fca00000000ff */
[----:B------:R-:W-:-:S07]  /*3440*/  IMAD R19, R4, R89, RZ ;  /* 0x0000005904137224 */ /* 0x000fce00078e02ff */
.L_x_97:
[----:B------:R-:W-:Y:S05]  /*3450*/  BSYNC B1 ;  /* 0x0000000000017941 */ /* 0x000fea0003800000 */
.L_x_96:
[----:B------:R-:W-:Y:S01]  /*3460*/  ISETP.LT.OR P1, PT, R3, 0x1, !P0 ;  /* 0x000000010300780c */ /* 0x000fe20004721670 */
[----:B------:R-:W-:Y:S01]  /*3470*/  @!P5 IMAD R25, R25, R88, R19 ;  /* 0x000000581919d224 */ /* 0x000fe200078e0213 */
[----:B------:R-:W-:Y:S01]  /*3480*/  BSSY B1, `(.L_x_98) ;  /* 0x000000a000017945 */ /* 0x000fe20003800000 */
[----:B------:R-:W-:Y:S02]  /*3490*/  IADD3.X R13, R99, R13, R104, P4, P3 ;  /* 0x0000000d630d7210 */ /* 0x000fe400027e6468 */
[C---:B------:R-:W-:Y:S01]  /*34a0*/  ISETP.LT.OR P4, PT, R3.reuse, 0x2, !P0 ;  /* 0x000000020300780c */ /* 0x040fe20004781670 */
[----:B------:R1:W-:Y:S01]  /*34b0*/  @!P5 STG.E.U8 desc[UR38][R6.64+0x1], R25 ;  /* 0x000001190600d986 */ /* 0x0003e2000c101126 */
[C---:B------:R-:W-:Y:S02]  /*34c0*/  ISETP.LT.OR P5, PT, R3.reuse, 0x9, !P2 ;  /* 0x000000090300780c */ /* 0x040fe400057a1670 */
[----:B------:R-:W-:-:S04]  /*34d0*/  ISETP.LT.OR P3, PT, R3, 0xa, !P2 ;  /* 0x0000000a0300780c */ /* 0x000fc80005761670 */
[----:B------:R-:W-:Y:S09]  /*34e0*/  @P1 BRA `(.L_x_99) ;  /* 0x00000000000c1947 */ /* 0x000ff20003800000 */
[----:B------:R-:W2:Y:S02]  /*34f0*/  LDG.E.U8 R96, desc[UR38][R12.64] ;  /* 0x000000260c607981 */ /* 0x000ea4000c1e1100 */
[----:B--2---:R-:W-:-:S05]  /*3500*/  PRMT R4, R96, 0x8880, RZ ;  /* 0x0000888060047816 */ /* 0x004fca00000000ff */
[----:B------:R-:W-:-:S07]  /*3510*/  IMAD R19, R4, R89, RZ ;  /* 0x0000005904137224 */ /* 0x000fce00078e02ff */
.L_x_99:
[----:B------:R-:W-:Y:S05]  /*3520*/  BSYNC B1 ;  /* 0x0000000000017941 */ /* 0x000fea0003800000 */
.L_x_98:
[----:B0-----:R-:W-:Y:S01]  /*3530*/  @!P1 IMAD R5, R26, R88, R19 ;  /* 0x000000581a059224 */ /* 0x001fe200078e0213 */
[----:B------:R-:W-:Y:S04]  /*3540*/  BSSY B1, `(.L_x_100) ;  /* 0x0000006000017945 */ /* 0x000fe80003800000 */
[----:B------:R0:W-:Y:S01]  /*3550*/  @!P1 STG.E.U8 desc[UR38][R8.64], R5 ;  /* 0x0000000508009986 */ /* 0x0001e2000c101126 */
[----:B------:R-:W-:Y:S05]  /*3560*/  @P4 BRA `(.L_x_101) ;  /* 0x00000000000c4947 */ /* 0x000fea0003800000 */
[----:B------:R-:W2:Y:S02]  /*3570*/  LDG.E.U8 R96, desc[UR38][R12.64+0x1] ;  /* 0x000001260c607981 */ /* 0x000ea4000c1e1100 */
[----:B--2---:R-:W-:-:S05]  /*3580*/  PRMT R4, R96, 0x8880, RZ ;  /* 0x0000888060047816 */ /* 0x004fca00000000ff */
[----:B------:R-:W-:-:S07]  /*3590*/  IMAD R19, R4, R89, RZ ;  /* 0x0000005904137224 */ /* 0x000fce00078e02ff */
.L_x_101:
[----:B------:R-:W-:Y:S05]  /*35a0*/  BSYNC B1 ;  /* 0x0000000000017941 */ /* 0x000fea0003800000 */
.L_x_100:
[----:B------:R-:W-:Y:S01]  /*35b0*/  @!P4 IMAD R27, R27, R88, R19 ;  /* 0x000000581b1bc224 */ /* 0x000fe200078e0213 */
[----:B------:R-:W-:Y:S04]  /*35c0*/  BSSY B1, `(.L_x_102) ;  /* 0x0000006000017945 */ /* 0x000fe80003800000 */
[----:B------:R2:W-:Y:S01]  /*35d0*/  @!P4 STG.E.U8 desc[UR38][R8.64+0x1], R27 ;  /* 0x0000011b0800c986 */ /* 0x0005e2000c101126 */
[----:B------:R-:W-:Y:S05]  /*35e0*/  @P5 BRA `(.L_x_103) ;  /* 0x00000000000c5947 */ /* 0x000fea0003800000 */
[----:B------:R-:W3:Y:S02]  /*35f0*/  LDG.E.U8 R96, desc[UR38][R10.64+0x8] ;  /* 0x000008260a607981 */ /* 0x000ee4000c1e1100 */
[----:B---3--:R-:W-:-:S05]  /*3600*/  PRMT R4, R96, 0x8880, RZ ;  /* 0x0000888060047816 */ /* 0x008fca00000000ff */
[----:B------:R-:W-:-:S07]  /*3610*/  IMAD R19, R4, R89, RZ ;  /* 0x0000005904137224 */ /* 0x000fce00078e02ff */
.L_x_103:
[----:B------:R-:W-:Y:S05]  /*3620*/  BSYNC B1 ;  /* 0x0000000000017941 */ /* 0x000fea0003800000 */
.L_x_102:
[----:B0-----:R-:W-:Y:S01]  /*3630*/  @!P5 IMAD R5, R28, R88, R19 ;  /* 0x000000581c05d224 */ /* 0x001fe200078e0213 */
[----:B------:R-:W-:Y:S04]  /*3640*/  BSSY B1, `(.L_x_104) ;  /* 0x0000006000017945 */ /* 0x000fe80003800000 */
[----:B------:R0:W-:Y:S01]  /*3650*/  @!P5 STG.E.U8 desc[UR38][R6.64+0x8], R5 ;  /* 0x000008050600d986 */ /* 0x0001e2000c101126 */
[----:B------:R-:W-:Y:S05]  /*3660*/  @P3 BRA `(.L_x_105) ;  /* 0x00000000000c3947 */ /* 0x000fea0003800000 */
[----:B------:R-:W3:Y:S02]  /*3670*/  LDG.E.U8 R96, desc[UR38][R10.64+0x9] ;  /* 0x000009260a607981 */ /* 0x000ee4000c1e1100 */
[----:B---3--:R-:W-:-:S05]  /*3680*/  PRMT R4, R96, 0x8880, RZ ;  /* 0x0000888060047816 */ /* 0x008fca00000000ff */
[----:B------:R-:W-:-:S07]  /*3690*/  IMAD R19, R4, R89, RZ ;  /* 0x0000005904137224 */ /* 0x000fce00078e02ff */
.L_x_105:
[----:B------:R-:W-:Y:S05]  /*36a0*/  BSYNC B1 ;  /* 0x0000000000017941 */ /* 0x000fea0003800000 */
.L_x_104:
[----:B------:R-:W-:Y:S01]  /*36b0*/  ISETP.LT.OR P5, PT, R3, 0x9, !P0 ;  /* 0x000000090300780c */ /* 0x000fe200047a1670 */
[----:B------:R-:W-:Y:S01]  /*36c0*/  @!P3 IMAD R29, R29, R88, R19 ;  /* 0x000000581d1db224 */ /* 0x000fe200078e0213 */
[----:B------:R-:W-:Y:S01]  /*36d0*/  BSSY B1, `(.L_x_106) ;  /* 0x0000009000017945 */ /* 0x000fe20003800000 */
[C---:B------:R-:W-:Y:S02]  /*36e0*/  ISETP.LT.OR P4, PT, R3.reuse, 0xa, !P0 ;  /* 0x0000000a0300780c */ /* 0x040fe40004781670 */
[C---:B------:R-:W-:Y:S01]  /*36f0*/  ISETP.LT.OR P1, PT, R3.reuse, 0x12, !P2 ;  /* 0x000000120300780c */ /* 0x040fe20005721670 */
[----:B------:R3:W-:Y:S01]  /*3700*/  @!P3 STG.E.U8 desc[UR38][R6.64+0x9], R29 ;  /* 0x0000091d0600b986 */ /* 0x0007e2000c101126 */
[----:B------:R-:W-:-:S06]  /*3710*/  ISETP.LT.OR P3, PT, R3, 0x11, !P2 ;  /* 0x000000110300780c */ /* 0x000fcc0005761670 */
[----:B------:R-:W-:Y:S07]  /*3720*/  @P5 BRA `(.L_x_107) ;  /* 0x00000000000c5947 */ /* 0x000fee0003800000 */
[----:B------:R-:W4:Y:S02]  /*3730*/  LDG.E.U8 R96, desc[UR38][R12.64+0x8] ;  /* 0x000008260c607981 */ /* 0x000f24000c1e1100 */
[----:B----4-:R-:W-:-:S05]  /*3740*/  PRMT R4, R96, 0x8880, RZ ;  /* 0x0000888060047816 */ /* 0x010fca00000000ff */
[----:B------:R-:W-:-:S07]  /*3750*/  IMAD R19, R4, R89, RZ ;  /* 0x0000005904137224 */ /* 0x000fce00078e02ff */
.L_x_107:
[----:B------:R-:W-:Y:S05]  /*3760*/  BSYNC B1 ;  /* 0x0000000000017941 */ /* 0x000fea0003800000 */
.L_x_106:
[----:B0-----:R-:W-:Y:S01]  /*3770*/  @!P5 IMAD R5, R30, R88, R19 ;  /* 0x000000581e05d224 */ /* 0x001fe200078e0213 */
[----:B------:R-:W-:Y:S04]  /*3780*/  BSSY B1, `(.L_x_108) ;  /* 0x0000006000017945 */ /* 0x000fe80003800000 */
[----:B------:R0:W-:Y:S01]  /*3790*/  @!P5 STG.E.U8 desc[UR38][R8.64+0x8], R5 ;  /* 0x000008050800d986 */ /* 0x0001e2000c101126 */
[----:B------:R-:W-:Y:S05]  /*37a0*/  @P4 BRA `(.L_x_109) ;  /* 0x00000000000c4947 */ /* 0x000fea0003800000 */
[----:B------:R-:W4:Y:S02]  /*37b0*/  LDG.E.U8 R96, desc[UR38][R12.64+0x9] ;  /* 0x000009260c607981 */ /* 0x000f24000c1e1100 */
[----:B----4-:R-:W-:-:S05]  /*37c0*/  PRMT R4, R96, 0x8880, RZ ;  /* 0x0000888060047816 */ /* 0x010fca00000000ff */
[----:B------:R-:W-:-:S07]  /*37d0*/  IMAD R19, R4, R89, RZ ;  /* 0x0000005904137224 */ /* 0x000fce00078e02ff */
.L_x_109:
[----:B------:R-:W-:Y:S05]  /*37e0*/  BSYNC B1 ;  /* 0x0000000000017941 */ /* 0x000fea0003800000 */
.L_x_108:
[----:B------:R-:W-:Y:S01]  /*37f0*/  @!P4 IMAD R31, R31, R88, R19 ;  /* 0x000000581f1fc224 */ /* 0x000fe200078e0213 */
[----:B------:R-:W-:Y:S04]  /*3800*/  BSSY B1, `(.L_x_110) ;  /* 0x0000006000017945 */ /* 0x000fe80003800000 */
[----:B------:R4:W-:Y:S01]  /*3810*/  @!P4 STG.E.U8 desc[UR38][R8.64+0x9], R31 ;  /* 0x0000091f0800c986 */ /* 0x0009e2000c101126 */
[----:B------:R-:W-:Y:S05]  /*3820*/  @P3 BRA `(.L_x_111) ;  /* 0x00000000000c3947 */ /* 0x000fea0003800000 */
[----:B------:R-:W5:Y:S02]  /*3830*/  LDG.E.U8 R96, desc[UR38][R10.64+0x10] ;  /* 0x000010260a607981 */ /* 0x000f64000c1e1100 */
[----:B-----5:R-:W-:-:S05]  /*3840*/  PRMT R4, R96, 0x8880, RZ ;  /* 0x0000888060047816 */ /* 0x020fca00000000ff */
[----:B------:R-:W-:-:S07]  /*3850*/  IMAD R19, R4, R89, RZ ;  /* 0x0000005904137224 */ /* 0x000fce00078e02ff */
.L_x_111:
[----:B------:R-:W-:Y:S05]  /*3860*/  BSYNC B1 ;  /* 0x0000000000017941 */ /* 0x000fea0003800000 */
.L_x_110:
[----:B0-----:R-:W-:Y:S01]  /*3870*/  @!P3 IMAD R5, R32, R88, R19 ;  /* 0x000000582005b224 */ /* 0x001fe200078e0213 */
[----:B------:R-:W-:Y:S04]  /*3880*/  BSSY B1, `(.L_x_112) ;  /* 0x0000006000017945 */ /* 0x000fe80003800000 */
[----:B------:R0:W-:Y:S01]  /*3890*/  @!P3 STG.E.U8 desc[UR38][R6.64+0x10], R5 ;  /* 0x000010050600b986 */ /* 0x0001e2000c101126 */
[----:B------:R-:W-:Y:S05]  /*38a0*/  @P1 BRA `(.L_x_113) ;  /* 0x00000000000c1947 */ /* 0x000fea0003800000 */
[----:B------:R-:W5:Y:S02]  /*38b0*/  LDG.E.U8 R96, desc[UR38][R10.64+0x11] ;  /* 0x000011260a607981 */ /* 0x000f64000c1e1100 */
[----:B-----5:R-:W-:-:S05]  /*38c0*/  PRMT R4, R96, 0x8880, RZ ;  /* 0x0000888060047816 */ /* 0x020fca00000000ff */
[----:B------:R-:W-:-:S07]  /*38d0*/  IMAD R19, R4, R89, RZ ;  /* 0x0000005904137224 */ /* 0x000fce00078e02ff */
.L_x_113:
[----:B------:R-:W-:Y:S05]  /*38e0*/  BSYNC B1 ;  /* 0x0000000000017941 */ /* 0x000fea0003800000 */
.L_x_112:
        /* <DEDUP_REMOVED lines=11> */
.L_x_115:
[----:B------:R-:W-:Y:S05]  /*39a0*/  BSYNC B1 ;  /* 0x0000000000017941 */ /* 0x000fea0003800000 */
.L_x_114:
[----:B0-----:R-:W-:Y:S01]  /*39b0*/  @!P4 IMAD R5, R34, R88, R19 ;  /* 0x000000582205c224 */ /* 0x001fe200078e0213 */
[----:B------:R-:W-:Y:S04]  /*39c0*/  BSSY B1, `(.L_x_116) ;  /* 0x0000006000017945 */ /* 0x000fe80003800000 */
[----:B------:R0:W-:Y:S01]  /*39d0*/  @!P4 STG.E.U8 desc[UR38][R8.64+0x10], R5 ;  /* 0x000010050800c986 */ /* 0x0001e2000c101126 */
[----:B------:R-:W-:Y:S05]  /*39e0*/  @P3 BRA `(.L_x_117) ;  /* 0x00000000000c3947 */ /* 0x000fea0003800000 */
[----:B------:R-:W5:Y:S02]  /*39f0*/  LDG.E.U8 R96, desc[UR38][R12.64+0x11] ;  /* 0x000011260c607981 */ /* 0x000f64000c1e1100 */
[----:B-----5:R-:W-:-:S05]  /*3a00*/  PRMT R4, R96, 0x8880, RZ ;  /* 0x0000888060047816 */ /* 0x020fca00000000ff */
[----:B------:R-:W-:-:S07]  /*3a10*/  IMAD R19, R4, R89, RZ ;  /* 0x0000005904137224 */ /* 0x000fce00078e02ff */
.L_x_117:
[----:B------:R-:W-:Y:S05]  /*3a20*/  BSYNC B1 ;  /* 0x0000000000017941 */ /* 0x000fea0003800000 */
.L_x_116:
[----:B------:R-:W-:Y:S01]  /*3a30*/  @!P3 IMAD R35, R35, R88, R19 ;  /* 0x000000582323b224 */ /* 0x000fe200078e0213 */
[----:B------:R-:W-:Y:S04]  /*3a40*/  BSSY B1, `(.L_x_118) ;  /* 0x0000006000017945 */ /* 0x000fe80003800000 */
[----:B------:R0:W-:Y:S01]  /*3a50*/  @!P3 STG.E.U8 desc[UR38][R8.64+0x11], R35 ;  /* 0x000011230800b986 */ /* 0x0001e2000c101126 */
[----:B------:R-:W-:Y:S05]  /*3a60*/  @P5 BRA `(.L_x_119) ;  /* 0x00000000000c5947 */ /* 0x000fea0003800000 */
[----:B------:R-:W5:Y:S02]  /*3a70*/  LDG.E.U8 R96, desc[UR38][R10.64+0x18] ;  /* 0x000018260a607981 */ /* 0x000f64000c1e1100 */
[----:B-----5:R-:W-:-:S05]  /*3a80*/  PRMT R4, R96, 0x8880, RZ ;  /* 0x0000888060047816 */ /* 0x020fca00000000ff */
[----:B------:R-:W-:-:S07]  /*3a90*/  IMAD R19, R4, R89, RZ ;  /* 0x0000005904137224 */ /* 0x000fce00078e02ff */
.L_x_119:
[----:B------:R-:W-:Y:S05]  /*3aa0*/  BSYNC B1 ;  /* 0x0000000000017941 */ /* 0x000fea0003800000 */
.L_x_118:
[----:B0-----:R-:W-:Y:S01]  /*3ab0*/  @!P5 IMAD R5, R36, R88, R19 ;  /* 0x000000582405d224 */ /* 0x001fe200078e0213 */
[----:B------:R-:W-:Y:S04]  /*3ac0*/  BSSY B1, `(.L_x_120) ;  /* 0x0000006000017945 */ /* 0x000fe80003800000 */
[----:B------:R0:W-:Y:S01]  /*3ad0*/  @!P5 STG.E.U8 desc[UR38][R6.64+0x18], R5 ;  /* 0x000018050600d986 */ /* 0x0001e2000c101126 */
[----:B------:R-:W-:Y:S05]  /*3ae0*/  @P1 BRA `(.L_x_121) ;  /* 0x00000000000c1947 */ /* 0x000fea0003800000 */
[----:B------:R-:W5:Y:S02]  /*3af0*/  LDG.E.U8 R96, desc[UR38][R10.64+0x19] ;  /* 0x000019260a607981 */ /* 0x000f64000c1e1100 */
[----:B-----5:R-:W-:-:S05]  /*3b00*/  PRMT R4, R96, 0x8880, RZ ;  /* 0x0000888060047816 */ /* 0x020fca00000000ff */
[----:B------:R-:W-:-:S07]  /*3b10*/  IMAD R19, R4, R89, RZ ;  /* 0x0000005904137224 */ /* 0x000fce00078e02ff */
.L_x_121:
[----:B------:R-:W-:Y:S05]  /*3b20*/  BSYNC B1 ;  /* 0x0000000000017941 */ /* 0x000fea0003800000 */
.L_x_120:
        /* <DEDUP_REMOVED lines=11> */
.L_x_123:
[----:B------:R-:W-:Y:S05]  /*3be0*/  BSYNC B1 ;  /* 0x0000000000017941 */ /* 0x000fea0003800000 */
.L_x_122:
[----:B0-----:R-:W-:Y:S01]  /*3bf0*/  @!P4 IMAD R5, R38, R88, R19 ;  /* 0x000000582605c224 */ /* 0x001fe200078e0213 */
[----:B------:R-:W-:Y:S04]  /*3c00*/  BSSY B1, `(.L_x_124) ;  /* 0x0000006000017945 */ /* 0x000fe80003800000 */
[----:B------:R0:W-:Y:S01]  /*3c10*/  @!P4 STG.E.U8 desc[UR38][R8.64+0x18], R5 ;  /* 0x000018050800c986 */ /* 0x0001e2000c101126 */
[----:B------:R-:W-:Y:S05]  /*3c20*/  @P3 BRA `(.L_x_125) ;  /* 0x00000000000c3947 */ /* 0x000fea0003800000 */
[----:B------:R-:W5:Y:S02]  /*3c30*/  LDG.E.U8 R96, desc[UR38][R12.64+0x19] ;  /* 0x000019260c607981 */ /* 0x000f64000c1e1100 */
[----:B-----5:R-:W-:-:S05]  /*3c40*/  PRMT R4, R96, 0x8880, RZ ;  /* 0x0000888060047816 */ /* 0x020fca00000000ff */
[----:B------:R-:W-:-:S07]  /*3c50*/  IMAD R19, R4, R89, RZ ;  /* 0x0000005904137224 */ /* 0x000fce00078e02ff */
.L_x_125:
[----:B------:R-:W-:Y:S05]  /*3c60*/  BSYNC B1 ;  /* 0x0000000000017941 */ /* 0x000fea0003800000 */
.L_x_124:
[----:B------:R-:W-:Y:S01]  /*3c70*/  @!P3 IMAD R39, R39, R88, R19 ;  /* 0x000000582727b224 */ /* 0x000fe200078e0213 */
[----:B------:R-:W-:Y:S04]  /*3c80*/  BSSY B1, `(.L_x_126) ;  /* 0x0000006000017945 */ /* 0x000fe80003800000 */
[----:B------:R0:W-:Y:S01]  /*3c90*/  @!P3 STG.E.U8 desc[UR38][R8.64+0x19], R39 ;  /* 0x000019270800b986 */ /* 0x0001e2000c101126 */
[----:B------:R-:W-:Y:S05]  /*3ca0*/  @P5 BRA `(.L_x_127) ;  /* 0x00000000000c5947 */ /* 0x000fea0003800000 */
[----:B------:R-:W5:Y:S02]  /*3cb0*/  LDG.E.U8 R96, desc[UR38][R10.64+0x20] ;  /* 0x000020260a607981 */ /* 0x000f64000c1e1100 */
[----:B-----5:R-:W-:-:S05]  /*3cc0*/  PRMT R4, R96, 0x8880, RZ ;  /* 0x0000888060047816 */ /* 0x020fca00000000ff */
[----:B------:R-:W-:-:S07]  /*3cd0*/  IMAD R19, R4, R89, RZ ;  /* 0x0000005904137224 */ /* 0x000fce00078e02ff */
.L_x_127:
[----:B------:R-:W-:Y:S05]  /*3ce0*/  BSYNC B1 ;  /* 0x0000000000017941 */ /* 0x000fea0003800000 */
.L_x_126:
[----:B0-----:R-:W-:Y:S01]  /*3cf0*/  @!P5 IMAD R5, R40, R88, R19 ;  /* 0x000000582805d224 */ /* 0x001fe200078e0213 */
[----:B------:R-:W-:Y:S04]  /*3d00*/  BSSY B1, `(.L_x_128) ;  /* 0x0000006000017945 */ /* 0x000fe80003800000 */
[----:B------:R0:W-:Y:S01]  /*3d10*/  @!P5 STG.E.U8 desc[UR38][R6.64+0x20], R5 ;  /* 0x000020050600d986 */ /* 0x0001e2000c101126 */
[----:B------:R-:W-:Y:S05]  /*3d20*/  @P1 BRA `(.L_x_129) ;  /* 0x00000000000c1947 */ /* 0x000fea0003800000 */
[----:B------:R-:W5:Y:S02]  /*3d30*/  LDG.E.U8 R96, desc[UR38][R10.64+0x21] ;  /* 0x000021260a607981 */ /* 0x000f64000c1e1100 */
[----:B-----5:R-:W-:-:S05]  /*3d40*/  PRMT R4, R96, 0x8880, RZ ;  /* 0x0000888060047816 */ /* 0x020fca00000000ff */
[----:B------:R-:W-:-:S07]  /*3d50*/  IMAD R19, R4, R89, RZ ;  /* 0x0000005904137224 */ /* 0x000fce00078e02ff */
.L_x_129:
[----:B------:R-:W-:Y:S05]  /*3d60*/  BSYNC B1 ;  /* 0x0000000000017941 */ /* 0x000fea0003800000 */
.L_x_128:
        /* <DEDUP_REMOVED lines=11> */
.L_x_131:
[----:B------:R-:W-:Y:S05]  /*3e20*/  BSYNC B1 ;  /* 0x0000000000017941 */ /* 0x000fea0003800000 */
.L_x_130:
[----:B0-----:R-:W-:Y:S01]  /*3e30*/  @!P4 IMAD R5, R42, R88, R19 ;  /* 0x000000582a05c224 */ /* 0x001fe200078e0213 */
[----:B------:R-:W-:Y:S04]  /*3e40*/  BSSY B1, `(.L_x_132) ;  /* 0x0000006000017945 */ /* 0x000fe80003800000 */
[----:B------:R0:W-:Y:S01]  /*3e50*/  @!P4 STG.E.U8 desc[UR38][R8.64+0x20], R5 ;  /* 0x000020050800c986 */ /* 0x0001e2000c101126 */
[----:B------:R-:W-:Y:S05]  /*3e60*/  @P3 BRA `(.L_x_133) ;  /* 0x00000000000c3947 */ /* 0x000fea0003800000 */
[----:B------:R-:W5:Y:S02]  /*3e70*/  LDG.E.U8 R96, desc[UR38][R12.64+0x21] ;  /* 0x000021260c607981 */ /* 0x000f64000c1e1100 */
[----:B-----5:R-:W-:-:S05]  /*3e80*/  PRMT R4, R96, 0x8880, RZ ;  /* 0x0000888060047816 */ /* 0x020fca00000000ff */
[----:B------:R-:W-:-:S07]  /*3e90*/  IMAD R19, R4, R89, RZ ;  /* 0x0000005904137224 */ /* 0x000fce00078e02ff */
.L_x_133:
[----:B------:R-:W-:Y:S05]  /*3ea0*/  BSYNC B1 ;  /* 0x0000000000017941 */ /* 0x000fea0003800000 */
.L_x_132:
[----:B------:R-:W-:Y:S01]  /*3eb0*/  @!P3 IMAD R43, R43, R88, R19 ;  /* 0x000000582b2bb224 */ /* 0x000fe200078e0213 */
[----:B------:R-:W-:Y:S04]  /*3ec0*/  BSSY B1, `(.L_x_134) ;  /* 0x0000006000017945 */ /* 0x000fe80003800000 */
[----:B------:R0:W-:Y:S01]  /*3ed0*/  @!P3 STG.E.U8 desc[UR38][R8.64+0x21], R43 ;  /* 0x0000212b0800b986 */ /* 0x0001e2000c101126 */
[----:B------:R-:W-:Y:S05]  /*3ee0*/  @P5 BRA `(.L_x_135) ;  /* 0x00000000000c5947 */ /* 0x000fea0003800000 */
[----:B------:R-:W5:Y:S02]  /*3ef0*/  LDG.E.U8 R96, desc[UR38][R10.64+0x28] ;  /* 0x000028260a607981 */ /* 0x000f64000c1e1100 */
[----:B-----5:R-:W-:-:S05]  /*3f00*/  PRMT R4, R96, 0x8880, RZ ;  /* 0x0000888060047816 */ /* 0x020fca00000000ff */
[----:B------:R-:W-:-:S07]  /*3f10*/  IMAD R19, R4, R89, RZ ;  /* 0x0000005904137224 */ /* 0x000fce00078e02ff */
.L_x_135:
[----:B------:R-:W-:Y:S05]  /*3f20*/  BSYNC B1 ;  /* 0x0000000000017941 */ /* 0x000fea0003800000 */
.L_x_134:
[----:B0-----:R-:W-:Y:S01]  /*3f30*/  @!P5 IMAD R5, R44, R88, R19 ;  /* 0x000000582c05d224 */ /* 0x001fe200078e0213 */
[----:B------:R-:W-:Y:S04]  /*3f40*/  BSSY B1, `(.L_x_136) ;  /* 0x0000006000017945 */ /* 0x000fe80003800000 */
[----:B------:R0:W-:Y:S01]  /*3f50*/  @!P5 STG.E.U8 desc[UR38][R6.64+0x28], R5 ;  /* 0x000028050600d986 */ /* 0x0001e2000c101126 */
[----:B------:R-:W-:Y:S05]  /*3f60*/  @P1 BRA `(.L_x_137) ;  /* 0x00000000000c1947 */ /* 0x000fea0003800000 */
[----:B------:R-:W5:Y:S02]  /*3f70*/  LDG.E.U8 R96, desc[UR38][R10.64+0x29] ;  /* 0x000029260a607981 */ /* 0x000f64000c1e1100 */
[----:B-----5:R-:W-:-:S05]  /*3f80*/  PRMT R4, R96, 0x8880, RZ ;  /* 0x0000888060047816 */ /* 0x020fca00000000ff */
[----:B------:R-:W-:-:S07]  /*3f90*/  IMAD R19, R4, R89, RZ ;  /* 0x0000005904137224 */ /* 0x000fce00078e02ff */
.L_x_137:
[----:B------:R-:W-:Y:S05]  /*3fa0*/  BSYNC B1 ;  /* 0x0000000000017941 */ /* 0x000fea0003800000 */
.L_x_136:
        /* <DEDUP_REMOVED lines=11> */
.L_x_139:
[----:B------:R-:W-:Y:S05]  /*4060*/  BSYNC B1 ;  /* 0x0000000000017941 */ /* 0x000fea0003800000 */
.L_x_138:
[----:B0-----:R-:W-:Y:S01]  /*4070*/  @!P4 IMAD R5, R46, R88, R19 ;  /* 0x000000582e05c224 */ /* 0x001fe200078e0213 */
[----:B------:R-:W-:Y:S04]  /*4080*/  BSSY B1, `(.L_x_140) ;  /* 0x0000006000017945 */ /* 0x000fe80003800000 */
[----:B------:R0:W-:Y:S01]  /*4090*/  @!P4 STG.E.U8 desc[UR38][R8.64+0x28], R5 ;  /* 0x000028050800c986 */ /* 0x0001e2000c101126 */
[----:B------:R-:W-:Y:S05]  /*40a0*/  @P3 BRA `(.L_x_141) ;  /* 0x00000000000c3947 */ /* 0x000fea0003800000 */
[----:B------:R-:W5:Y:S02]  /*40b0*/  LDG.E.U8 R96, desc[UR38][R12.64+0x29] ;  /* 0x000029260c607981 */ /* 0x000f64000c1e1100 */
[----:B-----5:R-:W-:-:S05]  /*40c0*/  PRMT R4, R96, 0x8880, RZ ;  /* 0x0000888060047816 */ /* 0x020fca00000000ff */
[----:B------:R-:W-:-:S07]  /*40d0*/  IMAD R19, R4, R89, RZ ;  /* 0x0000005904137224 */ /* 0x000fce00078e02ff */
.L_x_141:
[----:B------:R-:W-:Y:S05]  /*40e0*/  BSYNC B1 ;  /* 0x0000000000017941 */ /* 0x000fea0003800000 */
.L_x_140:
[----:B------:R-:W-:Y:S01]  /*40f0*/  @!P3 IMAD R47, R47, R88, R19 ;  /* 0x000000582f2fb224 */ /* 0x000fe200078e0213 */
[----:B------:R-:W-:Y:S04]  /*4100*/  BSSY B1, `(.L_x_142) ;  /* 0x0000006000017945 */ /* 0x000fe80003800000 */
[----:B------:R0:W-:Y:S01]  /*4110*/  @!P3 STG.E.U8 desc[UR38][R8.64+0x29], R47 ;  /* 0x0000292f0800b986 */ /* 0x0001e2000c101126 */
[----:B------:R-:W-:Y:S05]  /*4120*/  @P5 BRA `(.L_x_143) ;  /* 0x00000000000c5947 */ /* 0x000fea0003800000 */
[----:B------:R-:W5:Y:S02]  /*4130*/  LDG.E.U8 R96, desc[UR38][R10.64+0x30] ;  /* 0x000030260a607981 */ /* 0x000f64000c1e1100 */
[----:B-----5:R-:W-:-:S05]  /*4140*/  PRMT R4, R96, 0x8880, RZ ;  /* 0x0000888060047816 */ /* 0x020fca00000000ff */
[----:B------:R-:W-:-:S07]  /*4150*/  IMAD R19, R4, R89, RZ ;  /* 0x0000005904137224 */ /* 0x000fce00078e02ff */
.L_x_143:
[----:B------:R-:W-:Y:S05]  /*4160*/  BSYNC B1 ;  /* 0x0000000000017941 */ /* 0x000fea0003800000 */
.L_x_142:
[----:B0-----:R-:W-:Y:S01]  /*4170*/  @!P5 IMAD R5, R48, R88, R19 ;  /* 0x000000583005d224 */ /* 0x001fe200078e0213 */
[----:B------:R-:W-:Y:S04]  /*4180*/  BSSY B1, `(.L_x_144) ;  /* 0x0000006000017945 */ /* 0x000fe80003800000 */
[----:B------:R0:W-:Y:S01]  /*4190*/  @!P5 STG.E.U8 desc[UR38][R6.64+0x30], R5 ;  /* 0x000030050600d986 */ /* 0x0001e2000c101126 */
[----:B------:R-:W-:Y:S05]  /*41a0*/  @P1 BRA `(.L_x_145) ;  /* 0x00000000000c1947 */ /* 0x000fea0003800000 */
[----:B------:R-:W5:Y:S02]  /*41b0*/  LDG.E.U8 R96, desc[UR38][R10.64+0x31] ;  /* 0x000031260a607981 */ /* 0x000f64000c1e1100 */
[----:B-----5:R-:W-:-:S05]  /*41c0*/  PRMT R4, R96, 0x8880, RZ ;  /* 0x0000888060047816 */ /* 0x020fca00000000ff */
[----:B------:R-:W-:-:S07]  /*41d0*/  IMAD R19, R4, R89, RZ ;  /* 0x0000005904137224 */ /* 0x000fce00078e02ff */
.L_x_145:
[----:B------:R-:W-:Y:S05]  /*41e0*/  BSYNC B1 ;  /* 0x0000000000017941 */ /* 0x000fea0003800000 */
.L_x_144:
[----:B------:R-:W-:Y:S01]  /*41f0*/  ISETP.LT.OR P4, PT, R3, 0x31, !P0 ;  /* 0x000000310300780c */ /* 0x000fe20004781670 */
[----:B------:R-:W-:Y:S01]  /*4200*/  @!P1 IMAD R49, R49, R88, R19 ;  /* 0x0000005831319224 */ /* 0x000fe200078e0213 */
[----:B------:R-:W-:Y:S01]  /*4210*/  BSSY B1, `(.L_x_146) ;  /* 0x000000a000017945 */ /* 0x000fe20003800000 */
[C---:B------:R-:W-:Y:S02]  /*4220*/  ISETP.LT.OR P3, PT, R3.reuse, 0x32, !P0 ;  /* 0x000000320300780c */ /* 0x040fe40004761670 */
[C---:B------:R-:W-:Y:S01]  /*4230*/  ISETP.LT.OR P5, PT, R3.reuse, 0x39, !P0 ;  /* 0x000000390300780c */ /* 0x040fe200047a1670 */
[----:B------:R0:W-:Y:S01]  /*4240*/  @!P1 STG.E.U8 desc[UR38][R6.64+0x31], R49 ;  /* 0x0000313106009986 */ /* 0x0001e2000c101126 */
[C---:B------:R-:W-:Y:S02]  /*4250*/  ISETP.LT.OR P1, PT, R3.reuse, 0x39, !P2 ;  /* 0x000000390300780c */ /* 0x040fe40005721670 */
[----:B------:R-:W-:-:S04]  /*4260*/  ISETP.LT.OR P2, PT, R3, 0x3a, !P2 ;  /* 0x0000003a0300780c */ /* 0x000fc80005741670 */
[----:B------:R-:W-:Y:S09]  /*4270*/  @P4 BRA `(.L_x_147) ;  /* 0x00000000000c4947 */ /* 0x000ff20003800000 */
[----:B------:R-:W5:Y:S02]  /*4280*/  LDG.E.U8 R96, desc[UR38][R12.64+0x30] ;  /* 0x000030260c607981 */ /* 0x000f64000c1e1100 */
[----:B-----5:R-:W-:-:S05]  /*4290*/  PRMT R4, R96, 0x8880, RZ ;  /* 0x0000888060047816 */ /* 0x020fca00000000ff */
[----:B------:R-:W-:-:S07]  /*42a0*/  IMAD R19, R4, R89, RZ ;  /* 0x0000005904137224 */ /* 0x000fce00078e02ff */
.L_x_147:
[----:B------:R-:W-:Y:S05]  /*42b0*/  BSYNC B1 ;  /* 0x0000000000017941 */ /* 0x000fea0003800000 */
.L_x_146:
[----:B0-----:R-:W-:Y:S01]  /*42c0*/  @!P4 IMAD R5, R50, R88, R19 ;  /* 0x000000583205c224 */ /* 0x001fe200078e0213 */
[----:B------:R-:W-:Y:S04]  /*42d0*/  BSSY B1, `(.L_x_148) ;  /* 0x0000006000017945 */ /* 0x000fe80003800000 */
[----:B------:R0:W-:Y:S01]  /*42e0*/  @!P4 STG.E.U8 desc[UR38][R8.64+0x30], R5 ;  /* 0x000030050800c986 */ /* 0x0001e2000c101126 */
[----:B------:R-:W-:Y:S05]  /*42f0*/  @P3 BRA `(.L_x_149) ;  /* 0x00000000000c3947 */ /* 0x000fea0003800000 */
[----:B------:R-:W5:Y:S02]  /*4300*/  LDG.E.U8 R96, desc[UR38][R12.64+0x31] ;  /* 0x000031260c607981 */ /* 0x000f64000c1e1100 */
[----:B-----5:R-:W-:-:S05]  /*4310*/  PRMT R4, R96, 0x8880, RZ ;  /* 0x0000888060047816 */ /* 0x020fca00000000ff */
[----:B------:R-:W-:-:S07]  /*4320*/  IMAD R19, R4, R89, RZ ;  /* 0x0000005904137224 */ /* 0x000fce00078e02ff */
.L_x_149:
[----:B------:R-:W-:Y:S05]  /*4330*/  BSYNC B1 ;  /* 0x0000000000017941 */ /* 0x000fea0003800000 */
.L_x_148:
[----:B------:R-:W-:Y:S01]  /*4340*/  @!P3 IMAD R51, R51, R88, R19 ;  /* 0x000000583333b224 */ /* 0x000fe200078e0213 */
[----:B------:R-:W-:Y:S04]  /*4350*/  BSSY B1, `(.L_x_150) ;  /* 0x0000006000017945 */ /* 0x000fe80003800000 */
[----:B------:R0:W-:Y:S01]  /*4360*/  @!P3 STG.E.U8 desc[UR38][R8.64+0x31], R51 ;  /* 0x000031330800b986 */ /* 0x0001e2000c101126 */
[----:B------:R-:W-:Y:S05]  /*4370*/  @P1 BRA `(.L_x_151) ;  /* 0x00000000000c1947 */ /* 0x000fea0003800000 */
[----:B------:R-:W5:Y:S02]  /*4380*/  LDG.E.U8 R96, desc[UR38][R10.64+0x38] ;  /* 0x000038260a607981 */ /* 0x000f64000c1e1100 */
[----:B-----5:R-:W-:-:S05]  /*4390*/  PRMT R4, R96, 0x8880, RZ ;  /* 0x0000888060047816 */ /* 0x020fca00000000ff */
[----:B------:R-:W-:-:S07]  /*43a0*/  IMAD R19, R4, R89, RZ ;  /* 0x0000005904137224 */ /* 0x000fce00078e02ff */
.L_x_151:
[----:B------:R-:W-:Y:S05]  /*43b0*/  BSYNC B1 ;  /* 0x0000000000017941 */ /* 0x000fea0003800000 */
.L_x_150:
[----:B0-----:R-:W-:Y:S01]  /*43c0*/  @!P1 IMAD R5, R52, R88, R19 ;  /* 0x0000005834059224 */ /* 0x001fe200078e0213 */
[----:B------:R-:W-:Y:S04]  /*43d0*/  BSSY B1, `(.L_x_152) ;  /* 0x0000006000017945 */ /* 0x000fe80003800000 */
[----:B------:R0:W-:Y:S01]  /*43e0*/  @!P1 STG.E.U8 desc[UR38][R6.64+0x38], R5 ;  /* 0x0000380506009986 */ /* 0x0001e2000c101126 */
[----:B------:R-:W-:Y:S05]  /*43f0*/  @P2 BRA `(.L_x_153) ;  /* 0x00000000000c2947 */ /* 0x000fea0003800000 */
[----:B------:R-:W5:Y:S02]  /*4400*/  LDG.E.U8 R96, desc[UR38][R10.64+0x39] ;  /* 0x000039260a607981 */ /* 0x000f64000c1e1100 */
[----:B-----5:R-:W-:-:S05]  /*4410*/  PRMT R4, R96, 0x8880, RZ ;  /* 0x0000888060047816 */ /* 0x020fca00000000ff */
[----:B------:R-:W-:-:S07]  /*4420*/  IMAD R19, R4, R89, RZ ;  /* 0x0000005904137224 */ /* 0x000fce00078e02ff */
.L_x_153:
[----:B------:R-:W-:Y:S05]  /*4430*/  BSYNC B1 ;  /* 0x0000000000017941 */ /* 0x000fea0003800000 */
.L_x_152:
[----:B------:R-:W-:Y:S01]  /*4440*/  @!P2 IMAD R53, R53, R88, R19 ;  /* 0x000000583535a224 */ /* 0x000fe200078e0213 */
[----:B------:R-:W-:Y:S04]  /*4450*/  BSSY B1, `(.L_x_154) ;  /* 0x0000006000017945 */ /* 0x000fe80003800000 */
[----:B------:R0:W-:Y:S01]  /*4460*/  @!P2 STG.E.U8 desc[UR38][R6.64+0x39], R53 ;  /* 0x000039350600a986 */ /* 0x0001e2000c101126 */
[----:B------:R-:W-:Y:S05]  /*4470*/  @P5 BRA `(.L_x_155) ;  /* 0x00000000000c5947 */ /* 0x000fea0003800000 */
[----:B------:R-:W5:Y:S02]  /*4480*/  LDG.E.U8 R96, desc[UR38][R12.64+0x38] ;  /* 0x000038260c607981 */ /* 0x000f64000c1e1100 */
[----:B-----5:R-:W-:-:S05]  /*4490*/  PRMT R4, R96, 0x8880, RZ ;  /* 0x0000888060047816 */ /* 0x020fca00000000ff */
[----:B------:R-:W-:-:S07]  /*44a0*/  IMAD R19, R4, R89, RZ ;  /* 0x0000005904137224 */ /* 0x000fce00078e02ff */
.L_x_155:
[----:B------:R-:W-:Y:S05]  /*44b0*/  BSYNC B1 ;  /* 0x0000000000017941 */ /* 0x000fea0003800000 */
.L_x_154:
[----:B0-----:R-:W-:Y:S01]  /*44c0*/  @!P5 IMAD R5, R54, R88, R19 ;  /* 0x000000583605d224 */ /* 0x001fe200078e0213 */
[----:B------:R-:W-:Y:S01]  /*44d0*/  ISETP.LT.OR P0, PT, R3, 0x3a, !P0 ;  /* 0x0000003a0300780c */ /* 0x000fe20004701670 */
[----:B------:R-:W-:Y:S03]  /*44e0*/  BSSY B1, `(.L_x_156) ;  /* 0x0000006000017945 */ /* 0x000fe60003800000 */
[----:B------:R0:W-:Y:S09]  /*44f0*/  @!P5 STG.E.U8 desc[UR38][R8.64+0x38], R5 ;  /* 0x000038050800d986 */ /* 0x0001f2000c101126 */
[----:B------:R-:W-:Y:S05]  /*4500*/  @P0 BRA `(.L_x_157) ;  /* 0x00000000000c0947 */ /* 0x000fea0003800000 */
[----:B------:R-:W5:Y:S02]  /*4510*/  LDG.E.U8 R96, desc[UR38][R12.64+0x39] ;  /* 0x000039260c607981 */ /* 0x000f64000c1e1100 */
[----:B-----5:R-:W-:-:S05]  /*4520*/  PRMT R4, R96, 0x8880, RZ ;  /* 0x0000888060047816 */ /* 0x020fca00000000ff */
[----:B------:R-:W-:-:S07]  /*4530*/  IMAD R19, R4, R89, RZ ;  /* 0x0000005904137224 */ /* 0x000fce00078e02ff */
.L_x_157:
[----:B------:R-:W-:Y:S05]  /*4540*/  BSYNC B1 ;  /* 0x0000000000017941 */ /* 0x000fea0003800000 */
.L_x_156:
[----:B------:R-:W-:Y:S01]  /*4550*/  IMAD R19, R55, R88, R19 ;  /* 0x0000005837137224 */ /* 0x000fe200078e0213 */
[----:B------:R-:W-:Y:S06]  /*4560*/  @P0 BRA `(.L_x_158) ;  /* 0x0000000c00180947 */ /* 0x000fec0003800000 */
[----:B------:R0:W-:Y:S01]  /*4570*/  STG.E.U8 desc[UR38][R8.64+0x39], R19 ;  /* 0x0000391308007986 */ /* 0x0001e2000c101126 */
[----:B------:R-:W-:Y:S05]  /*4580*/  BRA `(.L_x_158) ;  /* 0x0000000c00107947 */ /* 0x000fea0003800000 */
.L_x_29:
[C---:B------:R-:W-:Y:S02]  /*4590*/  ISETP.GE.AND P2, PT, R97.reuse, 0x1, PT ;  /* 0x000000016100780c */ /* 0x040fe40003f46270 */
[----:B------:R-:W-:Y:S02]  /*45a0*/  ISETP.GE.AND P1, PT, R97, 0x9, PT ;  /* 0x000000096100780c */ /* 0x000fe40003f26270 */
[C---:B------:R-:W-:Y:S02]  /*45b0*/  ISETP.LT.OR P4, PT, R3.reuse, 0x1, !P2 ;  /* 0x000000010300780c */ /* 0x040fe40005781670 */
[C---:B------:R-:W-:Y:S02]  /*45c0*/  ISETP.LT.OR P5, PT, R3.reuse, 0x2, !P2 ;  /* 0x000000020300780c */ /* 0x040fe400057a1670 */
[C---:B------:R-:W-:Y:S02]  /*45d0*/  ISETP.LT.OR P0, PT, R3.reuse, 0x1, !P1 ;  /* 0x000000010300780c */ /* 0x040fe40004f01670 */
[----:B------:R-:W-:-:S07]  /*45e0*/  ISETP.LT.OR P3, PT, R3, 0x2, !P1 ;  /* 0x000000020300780c */ /* 0x000fce0004f61670 */
[-C--:B------:R-:W-:Y:S02]  /*45f0*/  @!P4 IMAD R11, R56, R88.reuse, RZ ;  /* 0x00000058380bc224 */ /* 0x080fe400078e02ff */
[-C--:B------:R-:W-:Y:S02]  /*4600*/  @!P5 IMAD R57, R57, R88.reuse, RZ ;  /* 0x000000583939d224 */ /* 0x080fe400078e02ff */
[-C--:B------:R-:W-:Y:S01]  /*4610*/  @!P0 IMAD R13, R58, R88.reuse, RZ ;  /* 0x000000583a0d8224 */ /* 0x080fe200078e02ff */
[----:B------:R0:W-:Y:S01]  /*4620*/  @!P4 STG.E.U8 desc[UR38][R14.64], R11 ;  /* 0x0000000b0e00c986 */ /* 0x0001e2000c101126 */
[----:B------:R-:W-:Y:S01]  /*4630*/  ISETP.LT.OR P4, PT, R3, 0x9, !P2 ;  /* 0x000000090300780c */ /* 0x000fe20005781670 */
[----:B------:R-:W-:Y:S02]  /*4640*/  @!P3 IMAD R59, R59, R88, RZ ;  /* 0x000000583b3bb224 */ /* 0x000fe400078e02ff */
[----:B------:R-:W-:Y:S01]  /*4650*/  @!P5 STG.E.U8 desc[UR38][R14.64+0x1], R57 ;  /* 0x000001390e00d986 */ /* 0x000fe2000c101126 */
[----:B------:R-:W-:-:S03]  /*4660*/  ISETP.LT.OR P5, PT, R3, 0xa, !P2 ;  /* 0x0000000a0300780c */ /* 0x000fc600057a1670 */
[----:B------:R1:W-:Y:S01]  /*4670*/  @!P0 STG.E.U8 desc[UR38][R4.64], R13 ;  /* 0x0000000d04008986 */ /* 0x0003e2000c101126 */
[----:B------:R-:W-:-:S03]  /*4680*/  ISETP.LT.OR P0, PT, R3, 0x9, !P1 ;  /* 0x000000090300780c */ /* 0x000fc60004f01670 */
[----:B------:R-:W-:Y:S01]  /*4690*/  @!P3 STG.E.U8 desc[UR38][R4.64+0x1], R59 ;  /* 0x0000013b0400b986 */ /* 0x000fe2000c101126 */
[----:B------:R-:W-:Y:S01]  /*46a0*/  ISETP.LT.OR P3, PT, R3, 0xa, !P1 ;  /* 0x0000000a0300780c */ /* 0x000fe20004f61670 */
[----:B------:R-:W-:-:S04]  /*46b0*/  @!P4 IMAD R19, R60, R88, RZ ;  /* 0x000000583c13c224 */ /* 0x000fc800078e02ff */
[-C--:B------:R-:W-:Y:S01]  /*46c0*/  @!P5 IMAD R61, R61, R88.reuse, RZ ;  /* 0x000000583d3dd224 */ /* 0x080fe200078e02ff */
[----:B------:R2:W-:Y:S01]  /*46d0*/  @!P4 STG.E.U8 desc[UR38][R14.64+0x8], R19 ;  /* 0x000008130e00c986 */ /* 0x0005e2000c101126 */
[C---:B------:R-:W-:Y:S02]  /*46e0*/  ISETP.LT.OR P4, PT, R3.reuse, 0x11, !P2 ;  /* 0x000000110300780c */ /* 0x040fe40005781670 */
[-C--:B0-----:R-:W-:Y:S01]  /*46f0*/  @!P0 IMAD R11, R62, R88.reuse, RZ ;  /* 0x000000583e0b8224 */ /* 0x081fe200078e02ff */
[----:B------:R-:W-:Y:S01]  /*4700*/  @!P5 STG.E.U8 desc[UR38][R14.64+0x9], R61 ;  /* 0x0000093d0e00d986 */ /* 0x000fe2000c101126 */
[----:B------:R-:W-:Y:S02]  /*4710*/  ISETP.LT.OR P5, PT, R3, 0x12, !P2 ;  /* 0x000000120300780c */ /* 0x000fe400057a1670 */
[----:B------:R-:W-:Y:S01]  /*4720*/  @!P3 IMAD R63, R63, R88, RZ ;  /* 0x000000583f3fb224 */ /* 0x000fe200078e02ff */
[----:B------:R0:W-:Y:S01]  /*4730*/  @!P0 STG.E.U8 desc[UR38][R4.64+0x8], R11 ;  /* 0x0000080b04008986 */ /* 0x0001e2000c101126 */
[----:B------:R-:W-:-:S03]  /*4740*/  ISETP.LT.OR P0, PT, R3, 0x11, !P1 ;  /* 0x000000110300780c */ /* 0x000fc60004f01670 */
[----:B------:R-:W-:Y:S01]  /*4750*/  @!P3 STG.E.U8 desc[UR38][R4.64+0x9], R63 ;  /* 0x0000093f0400b986 */ /* 0x000fe2000c101126 */
[----:B------:R-:W-:Y:S01]  /*4760*/  ISETP.LT.OR P3, PT, R3, 0x12, !P1 ;  /* 0x000000120300780c */ /* 0x000fe20004f61670 */
[----:B-1----:R-:W-:-:S04]  /*4770*/  @!P4 IMAD R13, R64, R88, RZ ;  /* 0x00000058400dc224 */ /* 0x002fc800078e02ff */
[-C--:B------:R-:W-:Y:S01]  /*4780*/  @!P5 IMAD R65, R65, R88.reuse, RZ ;  /* 0x000000584141d224 */ /* 0x080fe200078e02ff */
[----:B------:R1:W-:Y:S01]  /*4790*/  @!P4 STG.E.U8 desc[UR38][R14.64+0x10], R13 ;  /* 0x0000100d0e00c986 */ /* 0x0003e2000c101126 */
[C---:B------:R-:W-:Y:S02]  /*47a0*/  ISETP.LT.OR P4, PT, R3.reuse, 0x19, !P2 ;  /* 0x000000190300780c */ /* 0x040fe40005781670 */
[-C--:B--2---:R-:W-:Y:S01]  /*47b0*/  @!P0 IMAD R19, R66, R88.reuse, RZ ;  /* 0x0000005842138224 */ /* 0x084fe200078e02ff */
[----:B------:R-:W-:Y:S01]  /*47c0*/  @!P5 STG.E.U8 desc[UR38][R14.64+0x11], R65 ;  /* 0x000011410e00d986 */ /* 0x000fe2000c101126 */
[----:B------:R-:W-:Y:S02]  /*47d0*/  ISETP.LT.OR P5, PT, R3, 0x1a, !P2 ;  /* 0x0000001a0300780c */ /* 0x000fe400057a1670 */
[----:B------:R-:W-:Y:S01]  /*47e0*/  @!P3 IMAD R67, R67, R88, RZ ;  /* 0x000000584343b224 */ /* 0x000fe200078e02ff */
[----:B------:R2:W-:Y:S01]  /*47f0*/  @!P0 STG.E.U8 desc[UR38][R4.64+0x10], R19 ;  /* 0x0000101304008986 */ /* 0x0005e2000c101126 */
[----:B------:R-:W-:-:S03]  /*4800*/  ISETP.LT.OR P0, PT, R3, 0x19, !P1 ;  /* 0x000000190300780c */ /* 0x000fc60004f01670 */
[----:B------:R-:W-:Y:S01]  /*4810*/  @!P3 STG.E.U8 desc[UR38][R4.64+0x11], R67 ;  /* 0x000011430400b986 */ /* 0x000fe2000c101126 */
[----:B------:R-:W-:Y:S01]  /*4820*/  ISETP.LT.OR P3, PT, R3, 0x1a, !P1 ;  /* 0x0000001a0300780c */ /* 0x000fe20004f61670 */
[----:B0-----:R-:W-:-:S04]  /*4830*/  @!P4 IMAD R11, R68, R88, RZ ;  /* 0x00000058440bc224 */ /* 0x001fc800078e02ff */
[-C--:B------:R-:W-:Y:S01]  /*4840*/  @!P5 IMAD R69, R69, R88.reuse, RZ ;  /* 0x000000584545d224 */ /* 0x080fe200078e02ff */
[----:B------:R0:W-:Y:S01]  /*4850*/  @!P4 STG.E.U8 desc[UR38][R14.64+0x18], R11 ;  /* 0x0000180b0e00c986 */ /* 0x0001e2000c101126 */
[C---:B------:R-:W-:Y:S02]  /*4860*/  ISETP.LT.OR P4, PT, R3.reuse, 0x21, !P2 ;  /* 0x000000210300780c */ /* 0x040fe40005781670 */
[-C--:B-1----:R-:W-:Y:S01]  /*4870*/  @!P0 IMAD R13, R70, R88.reuse, RZ ;  /* 0x00000058460d8224 */ /* 0x082fe200078e02ff */
[----:B------:R-:W-:Y:S01]  /*4880*/  @!P5 STG.E.U8 desc[UR38][R14.64+0x19], R69 ;  /* 0x000019450e00d986 */ /* 0x000fe2000c101126 */
[----:B------:R-:W-:Y:S02]  /*4890*/  ISETP.LT.OR P5, PT, R3, 0x22, !P2 ;  /* 0x000000220300780c */ /* 0x000fe400057a1670 */
[----:B------:R-:W-:Y:S01]  /*48a0*/  @!P3 IMAD R71, R71, R88, RZ ;  /* 0x000000584747b224 */ /* 0x000fe200078e02ff */
[----:B------:R1:W-:Y:S01]  /*48b0*/  @!P0 STG.E.U8 desc[UR38][R4.64+0x18], R13 ;  /* 0x0000180d04008986 */ /* 0x0003e2000c101126 */
[----:B------:R-:W-:-:S03]  /*48c0*/  ISETP.LT.OR P0, PT, R3, 0x21, !P1 ;  /* 0x000000210300780c */ /* 0x000fc60004f01670 */
[----:B------:R-:W-:Y:S01]  /*48d0*/  @!P3 STG.E.U8 desc[UR38][R4.64+0x19], R71 ;  /* 0x000019470400b986 */ /* 0x000fe2000c101126 */
[----:B------:R-:W-:Y:S01]  /*48e0*/  ISETP.LT.OR P3, PT, R3, 0x22, !P1 ;  /* 0x000000220300780c */ /* 0x000fe20004f61670 */
[----:B--2---:R-:W-:-:S04]  /*48f0*/  @!P4 IMAD R19, R72, R88, RZ ;  /* 0x000000584813c224 */ /* 0x004fc800078e02ff */
        /* <DEDUP_REMOVED lines=32> */
[----:B------:R-:W-:-:S02]  /*4b00*/  ISETP.GE.AND P0, PT, R97, 0x81, PT ;  /* 0x000000816100780c */ /* 0x000fc40003f06270 */
[C---:B------:R-:W-:Y:S01]  /*4b10*/  ISETP.LT.OR P5, PT, R3.reuse, 0x39, !P1 ;  /* 0x000000390300780c */ /* 0x040fe20004fa1670 */
[----:B------:R-:W-:Y:S01]  /*4b20*/  @!P3 STG.E.U8 desc[UR38][R4.64+0x31], R83 ;  /* 0x000031530400b986 */ /* 0x000fe2000c101126 */
[C---:B------:R-:W-:Y:S01]  /*4b30*/  ISETP.LT.OR P1, PT, R3.reuse, 0x3a, !P1 ;  /* 0x0000003a0300780c */ /* 0x040fe20004f21670 */
[----:B--2---:R-:W-:Y:S01]  /*4b40*/  @!P4 IMAD R19, R84, R88, RZ ;  /* 0x000000585413c224 */ /* 0x004fe200078e02ff */
[----:B------:R-:W-:-:S03]  /*4b50*/  ISETP.LT.OR P3, PT, R3, 0x1, !P0 ;  /* 0x000000010300780c */ /* 0x000fc60004761670 */
[----:B------:R-:W-:Y:S01]  /*4b60*/  @!P2 IMAD R85, R85, R88, RZ ;  /* 0x000000585555a224 */ /* 0x000fe200078e02ff */
[----:B------:R-:W-:Y:S01]  /*4b70*/  @!P4 STG.E.U8 desc[UR38][R14.64+0x38], R19 ;  /* 0x000038130e00c986 */ /* 0x000fe2000c101126 */
[----:B------:R-:W-:-:S03]  /*4b80*/  ISETP.LT.OR P4, PT, R3, 0x2, !P0 ;  /* 0x000000020300780c */ /* 0x000fc60004781670 */
[----:B------:R-:W-:Y:S01]  /*4b90*/  @!P2 STG.E.U8 desc[UR38][R14.64+0x39], R85 ;  /* 0x000039550e00a986 */ /* 0x000fe2000c101126 */
[-C--:B0-----:R-:W-:Y:S01]  /*4ba0*/  @!P5 IMAD R11, R86, R88.reuse, RZ ;  /* 0x00000058560bd224 */ /* 0x081fe200078e02ff */
[----:B------:R-:W-:Y:S01]  /*4bb0*/  ISETP.GE.AND P2, PT, R97, 0x89, PT ;  /* 0x000000896100780c */ /* 0x000fe20003f46270 */
[-C--:B------:R-:W-:Y:S02]  /*4bc0*/  @!P1 IMAD R87, R87, R88.reuse, RZ ;  /* 0x0000005857579224 */ /* 0x080fe400078e02ff */
[----:B-1----:R-:W-:Y:S01]  /*4bd0*/  @!P3 IMAD R13, R24, R88, RZ ;  /* 0x00000058180db224 */ /* 0x002fe200078e02ff */
[----:B------:R0:W-:Y:S01]  /*4be0*/  @!P5 STG.E.U8 desc[UR38][R4.64+0x38], R11 ;  /* 0x0000380b0400d986 */ /* 0x0001e2000c101126 */
[----:B------:R-:W-:-:S03]  /*4bf0*/  ISETP.LT.OR P5, PT, R3, 0x1, !P2 ;  /* 0x000000010300780c */ /* 0x000fc600057a1670 */
[----:B------:R-:W-:Y:S01]  /*4c00*/  @!P4 IMAD R25, R25, R88, RZ ;  /* 0x000000581919c224 */ /* 0x000fe200078e02ff */
[----:B------:R1:W-:Y:S01]  /*4c10*/  @!P1 STG.E.U8 desc[UR38][R4.64+0x39], R87 ;  /* 0x0000395704009986 */ /* 0x0003e2000c101126 */
[----:B------:R-:W-:-:S03]  /*4c20*/  ISETP.LT.OR P1, PT, R3, 0x2, !P2 ;  /* 0x000000020300780c */ /* 0x000fc60005721670 */
[----:B------:R-:W-:Y:S01]  /*4c30*/  @!P3 STG.E.U8 desc[UR38][R6.64], R13 ;  /* 0x0000000d0600b986 */ /* 0x000fe2000c101126 */
[----:B------:R-:W-:-:S03]  /*4c40*/  ISETP.LT.OR P3, PT, R3, 0x9, !P0 ;  /* 0x000000090300780c */ /* 0x000fc60004761670 */
[----:B------:R-:W-:Y:S01]  /*4c50*/  @!P4 STG.E.U8 desc[UR38][R6.64+0x1], R25 ;  /* 0x000001190600c986 */ /* 0x000fe2000c101126 */
[----:B------:R-:W-:Y:S01]  /*4c60*/  ISETP.LT.OR P4, PT, R3, 0xa, !P0 ;  /* 0x0000000a0300780c */ /* 0x000fe20004781670 */
[----:B0-----:R-:W-:-:S04]  /*4c70*/  @!P5 IMAD R11, R26, R88, RZ ;  /* 0x000000581a0bd224 */ /* 0x001fc800078e02ff */
[-C--:B------:R-:W-:Y:S01]  /*4c80*/  @!P1 IMAD R27, R27, R88.reuse, RZ ;  /* 0x000000581b1b9224 */ /* 0x080fe200078e02ff */
[----:B------:R0:W-:Y:S01]  /*4c90*/  @!P5 STG.E.U8 desc[UR38][R8.64], R11 ;  /* 0x0000000b0800d986 */ /* 0x0001e2000c101126 */
[C---:B------:R-:W-:Y:S02]  /*4ca0*/  ISETP.LT.OR P5, PT, R3.reuse, 0x9, !P2 ;  /* 0x000000090300780c */ /* 0x040fe400057a1670 */
[-C--:B------:R-:W-:Y:S01]  /*4cb0*/  @!P3 IMAD R15, R28, R88.reuse, RZ ;  /* 0x000000581c0fb224 */ /* 0x080fe200078e02ff */
[----:B------:R-:W-:Y:S01]  /*4cc0*/  @!P1 STG.E.U8 desc[UR38][R8.64+0x1], R27 ;  /* 0x0000011b08009986 */ /* 0x000fe2000c101126 */
[----:B------:R-:W-:Y:S02]  /*4cd0*/  ISETP.LT.OR P1, PT, R3, 0xa, !P2 ;  /* 0x0000000a0300780c */ /* 0x000fe40005721670 */
[----:B------:R-:W-:Y:S01]  /*4ce0*/  @!P4 IMAD R29, R29, R88, RZ ;  /* 0x000000581d1dc224 */ /* 0x000fe200078e02ff */
[----:B------:R-:W-:Y:S01]  /*4cf0*/  @!P3 STG.E.U8 desc[UR38][R6.64+0x8], R15 ;  /* 0x0000080f0600b986 */ /* 0x000fe2000c101126 */
[----:B------:R-:W-:-:S03]  /*4d00*/  ISETP.LT.OR P3, PT, R3, 0x11, !P0 ;  /* 0x000000110300780c */ /* 0x000fc60004761670 */
[----:B------:R-:W-:Y:S01]  /*4d10*/  @!P4 STG.E.U8 desc[UR38][R6.64+0x9], R29 ;  /* 0x0000091d0600c986 */ /* 0x000fe2000c101126 */
[----:B------:R-:W-:Y:S01]  /*4d20*/  ISETP.LT.OR P4, PT, R3, 0x12, !P0 ;  /* 0x000000120300780c */ /* 0x000fe20004781670 */
[----:B-1----:R-:W-:-:S04]  /*4d30*/  @!P5 IMAD R5, R30, R88, RZ ;  /* 0x000000581e05d224 */ /* 0x002fc800078e02ff */
[-C--:B------:R-:W-:Y:S01]  /*4d40*/  @!P1 IMAD R31, R31, R88.reuse, RZ ;  /* 0x000000581f1f9224 */ /* 0x080fe200078e02ff */
[----:B------:R1:W-:Y:S01]  /*4d50*/  @!P5 STG.E.U8 desc[UR38][R8.64+0x8], R5 ;  /* 0x000008050800d986 */ /* 0x0003e2000c101126 */
[C---:B------:R-:W-:Y:S02]  /*4d60*/  ISETP.LT.OR P5, PT, R3.reuse, 0x11, !P2 ;  /* 0x000000110300780c */ /* 0x040fe400057a1670 */
[-C--:B0-----:R-:W-:Y:S01]  /*4d70*/  @!P3 IMAD R11, R32, R88.reuse, RZ ;  /* 0x00000058200bb224 */ /* 0x081fe200078e02ff */
        /* <DEDUP_REMOVED lines=11> */
[-C--:B------:R-:W-:Y:S01]  /*4e30*/  @!P3 IMAD R13, R36, R88.reuse, RZ ;  /* 0x00000058240db224 */ /* 0x080fe200078e02ff */
        /* <DEDUP_REMOVED lines=32> */
[----:B------:R-:W-:-:S04]  /*5040*/  @!P1 IMAD R11, R46, R88, RZ ;  /* 0x000000582e0b9224 */ /* 0x000fc800078e02ff */
[-C--:B------:R-:W-:Y:S01]  /*5050*/  @!P3 IMAD R47, R47, R88.reuse, RZ ;  /* 0x000000582f2fb224 */ /* 0x080fe200078e02ff */
[----:B------:R1:W-:Y:S01]  /*5060*/  @!P1 STG.E.U8 desc[UR38][R8.64+0x28], R11 ;  /* 0x0000280b08009986 */ /* 0x0003e2000c101126 */
[----:B------:R-:W-:Y:S02]  /*5070*/  ISETP.LT.OR P1, PT, R3, 0x31, !P2 ;  /* 0x000000310300780c */ /* 0x000fe40005721670 */
[----:B------:R-:W-:Y:S01]  /*5080*/  @!P4 IMAD R49, R49, R88, RZ ;  /* 0x000000583131c224 */ /* 0x000fe200078e02ff */
[----:B------:R2:W-:Y:S01]  /*5090*/  @!P3 STG.E.U8 desc[UR38][R8.64+0x29], R47 ;  /* 0x0000292f0800b986 */ /* 0x0005e2000c101126 */
[C---:B------:R-:W-:Y:S02]  /*50a0*/  ISETP.LT.OR P3, PT, R3.reuse, 0x39, !P0 ;  /* 0x000000390300780c */ /* 0x040fe40004761670 */
[C---:B------:R-:W-:Y:S01]  /*50b0*/  ISETP.LT.OR P0, PT, R3.reuse, 0x3a, !P0 ;  /* 0x0000003a0300780c */ /* 0x040fe20004701670 */
[----:B------:R2:W-:Y:S01]  /*50c0*/  @!P4 STG.E.U8 desc[UR38][R6.64+0x31], R49 ;  /* 0x000031310600c986 */ /* 0x0005e2000c101126 */
[----:B------:R-:W-:-:S03]  /*50d0*/  ISETP.LT.OR P4, PT, R3, 0x32, !P2 ;  /* 0x000000320300780c */ /* 0x000fc60005781670 */
[----:B------:R2:W-:Y:S01]  /*50e0*/  @!P5 STG.E.U8 desc[UR38][R6.64+0x30], R13 ;  /* 0x0000300d0600d986 */ /* 0x0005e2000c101126 */
[C---:B------:R-:W-:Y:S02]  /*50f0*/  ISETP.LT.OR P5, PT, R3.reuse, 0x39, !P2 ;  /* 0x000000390300780c */ /* 0x040fe400057a1670 */
[----:B------:R-:W-:Y:S01]  /*5100*/  ISETP.LT.OR P2, PT, R3, 0x3a, !P2 ;  /* 0x0000003a0300780c */ /* 0x000fe20005741670 */
[-C--:B------:R-:W-:Y:S02]  /*5110*/  @!P1 IMAD R3, R50, R88.reuse, RZ ;  /* 0x0000005832039224 */ /* 0x080fe400078e02ff */
[-C--:B0-----:R-:W-:Y:S02]  /*5120*/  @!P3 IMAD R5, R52, R88.reuse, RZ ;  /* 0x000000583405b224 */ /* 0x081fe400078e02ff */
[-C--:B------:R-:W-:Y:S01]  /*5130*/  @!P0 IMAD R53, R53, R88.reuse, RZ ;  /* 0x0000005835358224 */ /* 0x080fe200078e02ff */
[----:B------:R2:W-:Y:S01]  /*5140*/  @!P1 STG.E.U8 desc[UR38][R8.64+0x30], R3 ;  /* 0x0000300308009986 */ /* 0x0005e2000c101126 */
[----:B------:R-:W-:-:S04]  /*5150*/  @!P4 IMAD R51, R51, R88, RZ ;  /* 0x000000583333c224 */ /* 0x000fc800078e02ff */
[-C--:B-1----:R-:W-:Y:S01]  /*5160*/  @!P5 IMAD R11, R54, R88.reuse, RZ ;  /* 0x00000058360bd224 */ /* 0x082fe200078e02ff */
[----:B------:R2:W-:Y:S01]  /*5170*/  @!P4 STG.E.U8 desc[UR38][R8.64+0x31], R51 ;  /* 0x000031330800c986 */ /* 0x0005e2000c101126 */
[----:B------:R-:W-:-:S03]  /*5180*/  @!P2 IMAD R55, R55, R88, RZ ;  /* 0x000000583737a224 */ /* 0x000fc600078e02ff */
[----:B------:R2:W-:Y:S04]  /*5190*/  @!P3 STG.E.U8 desc[UR38][R6.64+0x38], R5 ;  /* 0x000038050600b986 */ /* 0x0005e8000c101126 */
[----:B------:R2:W-:Y:S04]  /*51a0*/  @!P0 STG.E.U8 desc[UR38][R6.64+0x39], R53 ;  /* 0x0000393506008986 */ /* 0x0005e8000c101126 */
[----:B------:R2:W-:Y:S04]  /*51b0*/  @!P5 STG.E.U8 desc[UR38][R8.64+0x38], R11 ;  /* 0x0000380b0800d986 */ /* 0x0005e8000c101126 */
[----:B------:R2:W-:Y:S02]  /*51c0*/  @!P2 STG.E.U8 desc[UR38][R8.64+0x39], R55 ;  /* 0x000039370800a986 */ /* 0x0005e4000c101126 */
.L_x_158:
[----:B------:R-:W-:Y:S05]  /*51d0*/  BSYNC B0 ;  /* 0x0000000000007941 */ /* 0x000fea0003800000 */
.L_x_28:
[----:B------:R-:W-:Y:S01]  /*51e0*/  IADD3 R16, P0, R16, UR36, RZ ;  /* 0x0000002410107c10 */ /* 0x000fe2000ff1e0ff */
[----:B------:R-:W-:Y:S01]  /*51f0*/  ULDC.64 UR4, c[0x0][0x650] ;  /* 0x0001940000047ab9 */ /* 0x000fe20000000a00 */
[----:B--2---:R-:W-:Y:S01]  /*5200*/  PRMT R3, RZ, 0x7610, R3 ;  /* 0x00007610ff037816 */ /* 0x004fe20000000003 */
[----:B------:R-:W-:Y:S01]  /*5210*/  IMAD.MOV.U32 R98, RZ, RZ, -0x1 ;  /* 0xffffffffff627424 */ /* 0x000fe200078e00ff */
[----:B------:R-:W-:Y:S01]  /*5220*/  IADD3.X R17, R17, UR42, RZ, P0, !PT ;  /* 0x0000002a11117c10 */ /* 0x000fe200087fe4ff */
[----:B0-----:R-:W-:Y:S01]  /*5230*/  IMAD.MOV.U32 R19, RZ, RZ, -0x1 ;  /* 0xffffffffff137424 */ /* 0x001fe200078e00ff */
[----:B------:R-:W-:-:S04]  /*5240*/  ISETP.GE.U32.AND P0, PT, R16, UR4, PT ;  /* 0x0000000410007c0c */ /* 0x000fc8000bf06070 */
[----:B------:R-:W-:-:S13]  /*5250*/  ISETP.GE.U32.AND.EX P0, PT, R17, UR5, PT, P0 ;  /* 0x0000000511007c0c */ /* 0x000fda000bf06100 */
[----:B------:R-:W-:Y:S05]  /*5260*/  @P0 BRA `(.L_x_159) ;  /* 0x0000000400500947 */ /* 0x000fea0003800000 */
[----:B------:R-:W0:Y:S01]  /*5270*/  LDC.64 R10, c[0x0][0x628] ;  /* 0x00018a00ff0a7b82 */ /* 0x000e220000000a00 */
[----:B------:R-:W2:Y:S01]  /*5280*/  S2R R12, SR_CTAID.X ;  /* 0x00000000000c7919 */ /* 0x000ea20000002500 */
[----:B----4-:R-:W-:Y:S02]  /*5290*/  IMAD.MOV.U32 R8, RZ, RZ, R16 ;  /* 0x000000ffff087224 */ /* 0x010fe400078e0010 */
[----:B------:R-:W-:Y:S01]  /*52a0*/  IMAD.MOV.U32 R9, RZ, RZ, R17 ;  /* 0x000000ffff097224 */ /* 0x000fe200078e0011 */
[----:B------:R-:W4:Y:S03]  /*52b0*/  S2R R20, SR_CTAID.Y ;  /* 0x0000000000147919 */ /* 0x000f260000002600 */
[----:B------:R-:W1:Y:S08]  /*52c0*/  LDC R0, c[0x0][0x630] ;  /* 0x00018c00ff007b82 */ /* 0x000e700000000800 */
[----:B------:R-:W1:Y:S01]  /*52d0*/  LDC.64 R14, c[0x0][0x620] ;  /* 0x00018800ff0e7b82 */ /* 0x000e620000000a00 */
[----:B0-----:R-:W-:-:S04]  /*52e0*/  ISETP.NE.U32.AND P0, PT, R10, RZ, PT ;  /* 0x000000ff0a00720c */ /* 0x001fc80003f05070 */
[----:B------:R-:W-:-:S13]  /*52f0*/  ISETP.NE.AND.EX P0, PT, R11, RZ, PT, P0 ;  /* 0x000000ff0b00720c */ /* 0x000fda0003f05300 */
[----:B-12-4-:R-:W-:Y:S05]  /*5300*/  @!P0 BRA `(.L_x_160) ;  /* 0x0000000000288947 */ /* 0x016fea0003800000 */
[----:B------:R-:W0:Y:S02]  /*5310*/  LDC R3, c[0x0][0x634] ;  /* 0x00018d00ff037b82 */ /* 0x000e240000000800 */
[----:B0-----:R-:W-:-:S05]  /*5320*/  IADD3 R3, P0, R16, R3, RZ ;  /* 0x0000000310037210 */ /* 0x001fca0007f1e0ff */
[----:B------:R-:W-:-:S04]  /*5330*/  IMAD.X R13, RZ, RZ, R17, P0 ;  /* 0x000000ffff0d7224 */ /* 0x000fc800000e0611 */
[----:B------:R-:W-:-:S04]  /*5340*/  IMAD.WIDE.U32 R4, R13, R10, RZ ;  /* 0x0000000a0d047225 */ /* 0x000fc800078e00ff */
[----:B---3--:R-:W-:-:S04]  /*5350*/  IMAD.WIDE.U32 R6, P0, R3, R11, R4 ;  /* 0x0000000b03067225 */ /* 0x008fc80007800004 */
[----:B------:R-:W-:-:S04]  /*5360*/  IMAD.WIDE.U32 R4, R3, R10, RZ ;  /* 0x0000000a03047225 */ /* 0x000fc800078e00ff */
[----:B------:R-:W-:Y:S01]  /*5370*/  IMAD.X R9, RZ, RZ, RZ, P0 ;  /* 0x000000ffff097224 */ /* 0x000fe200000e06ff */
[----:B------:R-:W-:Y:S01]  /*5380*/  IADD3 RZ, P0, R5, R6, RZ ;  /* 0x0000000605ff7210 */ /* 0x000fe20007f1e0ff */
[----:B------:R-:W-:-:S04]  /*5390*/  IMAD.MOV.U32 R8, RZ, RZ, R7 ;  /* 0x000000ffff087224 */ /* 0x000fc800078e0007 */
[----:B------:R-:W-:-:S08]  /*53a0*/  IMAD.WIDE.U32.X R8, R13, R11, R8, P0 ;  /* 0x0000000b0d087225 */ /* 0x000fd000000e0408 */
.L_x_160:
[-CC-:B------:R-:W-:Y:S01]  /*53b0*/  SHF.R.U64 R19, R8, R0.reuse, R9.reuse ;  /* 0x0000000008137219 */ /* 0x180fe20000001209 */
[----:B------:R-:W0:Y:S01]  /*53c0*/  LDC.64 R26, c[0x0][0x640] ;  /* 0x00019000ff1a7b82 */ /* 0x000e220000000a00 */
[----:B------:R-:W-:Y:S01]  /*53d0*/  SHF.R.U32.HI R0, RZ, R0, R9 ;  /* 0x00000000ff007219 */ /* 0x000fe20000011609 */
[----:B------:R-:W-:Y:S01]  /*53e0*/  ULDC UR4, c[0x0][0x150] ;  /* 0x0000540000047ab9 */ /* 0x000fe20000000800 */
[----:B------:R-:W-:Y:S02]  /*53f0*/  IADD3 R3, P0, RZ, -R19, RZ ;  /* 0x80000013ff037210 */ /* 0x000fe40007f1e0ff */
[----:B---3--:R-:W-:-:S03]  /*5400*/  I2FP.F32.U32 R7, R12 ;  /* 0x0000000c00077245 */ /* 0x008fc60000201000 */
[----:B------:R-:W1:Y:S01]  /*5410*/  LDC R6, c[0x0][0x618] ;  /* 0x00018600ff067b82 */ /* 0x000e620000000800 */
[----:B------:R-:W-:Y:S02]  /*5420*/  IMAD.X R5, RZ, RZ, ~R0, P0 ;  /* 0x000000ffff057224 */ /* 0x000fe400000e0e00 */
[----:B------:R-:W-:Y:S01]  /*5430*/  FMUL R7, R7, UR4 ;  /* 0x0000000407077c20 */ /* 0x000fe20008400000 */
[----:B------:R-:W-:Y:S01]  /*5440*/  ULDC UR4, c[0x0][0x154] ;  /* 0x0000550000047ab9 */ /* 0x000fe20000000800 */
[-C--:B------:R-:W-:Y:S02]  /*5450*/  IMAD R0, R5, R14.reuse, RZ ;  /* 0x0000000e05007224 */ /* 0x080fe400078e02ff */
[C---:B------:R-:W-:Y:S01]  /*5460*/  IMAD.WIDE.U32 R4, R3.reuse, R14, R16 ;  /* 0x0000000e03047225 */ /* 0x040fe200078e0010 */
[----:B------:R-:W2:Y:S01]  /*5470*/  LDC R8, c[0x0][0x608] ;  /* 0x00018200ff087b82 */ /* 0x000ea20000000800 */
[----:B------:R-:W3:Y:S02]  /*5480*/  F2I.U32.TRUNC.NTZ R7, R7 ;  /* 0x0000000700077305 */ /* 0x000ee4000020f000 */
[----:B------:R-:W-:Y:S01]  /*5490*/  IMAD R3, R3, R15, R0 ;  /* 0x0000000f03037224 */ /* 0x000fe200078e0200 */
[----:B------:R-:W-:-:S03]  /*54a0*/  I2FP.F32.U32 R0, R20 ;  /* 0x0000001400007245 */ /* 0x000fc60000201000 */
[----:B------:R-:W-:Y:S01]  /*54b0*/  IMAD.IADD R3, R5, 0x1, R3 ;  /* 0x0000000105037824 */ /* 0x000fe200078e0203 */
[----:B------:R-:W4:Y:S01]  /*54c0*/  LDC R11, c[0x0][0x658] ;  /* 0x00019600ff0b7b82 */ /* 0x000f220000000800 */
[----:B0-----:R-:W-:-:S04]  /*54d0*/  ISETP.NE.U32.AND P0, PT, R26, RZ, PT ;  /* 0x000000ff1a00720c */ /* 0x001fc80003f05070 */
[----:B------:R-:W-:-:S03]  /*54e0*/  ISETP.NE.AND.EX P0, PT, R27, RZ, PT, P0 ;  /* 0x000000ff1b00720c */ /* 0x000fc60003f05300 */
[----:B------:R-:W0:Y:S01]  /*54f0*/  LDC R9, c[0x0][0x144] ;  /* 0x00005100ff097b82 */ /* 0x000e220000000800 */
[-C--:B-1----:R-:W-:Y:S01]  /*5500*/  SHF.R.U64 R10, R4, R6.reuse, R3 ;  /* 0x00000006040a7219 */ /* 0x082fe20000001203 */
[----:B---3--:R-:W-:Y:S01]  /*5510*/  IMAD.MOV R7, RZ, RZ, -R7 ;  /* 0x000000ffff077224 */ /* 0x008fe200078e0a07 */
[----:B------:R-:W-:Y:S01]  /*5520*/  SHF.R.U32.HI R3, RZ, R6, R3 ;  /* 0x00000006ff037219 */ /* 0x000fe20000011603 */
[----:B------:R-:W-:-:S04]  /*5530*/  FMUL R6, R0, UR4 ;  /* 0x0000000400067c20 */ /* 0x000fc80008400000 */
[----:B------:R-:W1:Y:S01]  /*5540*/  LDC R21, c[0x0][0x148] ;  /* 0x00005200ff157b82 */ /* 0x000e620000000800 */
[----:B------:R3:W0:Y:S01]  /*5550*/  F2I.U32.TRUNC.NTZ R14, R6 ;  /* 0x00000006000e7305 */ /* 0x000622000020f000 */
[-CC-:B--2---:R-:W-:Y:S02]  /*5560*/  SHF.R.U64 R13, R10, R8.reuse, R3.reuse ;  /* 0x000000080a0d7219 */ /* 0x184fe40000001203 */
[----:B------:R-:W-:-:S04]  /*5570*/  SHF.R.U32.HI R0, RZ, R8, R3 ;  /* 0x00000008ff007219 */ /* 0x000fc80000011603 */
[----:B------:R-:W2:Y:S01]  /*5580*/  LDC R24, c[0x0][0x600] ;  /* 0x00018000ff187b82 */ /* 0x000ea20000000800 */
[-CC-:B----4-:R-:W-:Y:S02]  /*5590*/  SHF.R.U64 R15, R13, R11.reuse, R0.reuse ;  /* 0x0000000b0d0f7219 */ /* 0x190fe40000001200 */
[----:B------:R-:W-:-:S03]  /*55a0*/  SHF.R.U32.HI R5, RZ, R11, R0 ;  /* 0x0000000bff057219 */ /* 0x000fc60000011600 */
[----:B------:R-:W-:Y:S02]  /*55b0*/  IMAD.MOV.U32 R4, RZ, RZ, R15 ;  /* 0x000000ffff047224 */ /* 0x000fe400078e000f */
[----:B------:R-:W4:Y:S01]  /*55c0*/  LDC R28, c[0x0][0x648] ;  /* 0x00019200ff1c7b82 */ /* 0x000f220000000800 */
[----:B0-----:R-:W-:-:S07]  /*55d0*/  IMAD R25, R9, R7, R12 ;  /* 0x0000000709197224 */ /* 0x001fce00078e020c */
[----:B------:R-:W0:Y:S08]  /*55e0*/  LDC R29, c[0x0][0x638] ;  /* 0x00018e00ff1d7b82 */ /* 0x000e300000000800 */
[----:B------:R-:W0:Y:S01]  /*55f0*/  LDC R30, c[0x0][0x610] ;  /* 0x00018400ff1e7b82 */ /* 0x000e220000000800 */
[----:B-123--:R-:W-:Y:S05]  /*5600*/  @!P0 BRA `(.L_x_161) ;  /* 0x0000000000288947 */ /* 0x00efea0003800000 */
        /* <DEDUP_REMOVED lines=10> */
.L_x_161:
[----:B------:R-:W-:Y:S01]  /*56b0*/  ISETP.NE.AND P0, PT, R2, 0x1, PT ;  /* 0x000000010200780c */ /* 0x000fe20003f05270 */
[----:B------:R-:W-:Y:S01]  /*56c0*/  IMAD.MOV R14, RZ, RZ, -R14 ;  /* 0x000000ffff0e7224 */ /* 0x000fe200078e0a0e */
[----:B----4-:R-:W-:Y:S01]  /*56d0*/  SHF.R.U64 R3, R4, R28, R5 ;  /* 0x0000001c04037219 */ /* 0x010fe20000001205 */
[----:B------:R-:W-:Y:S01]  /*56e0*/  VIADD R5, R24, 0xffffffff ;  /* 0xffffffff18057836 */ /* 0x000fe20000000000 */
[----:B------:R-:W-:-:S03]  /*56f0*/  LOP3.LUT R0, R13, R94, RZ, 0xc0, !PT ;  /* 0x0000005e0d007212 */ /* 0x000fc600078ec0ff */
[----:B------:R-:W-:Y:S01]  /*5700*/  IMAD.MOV R4, RZ, RZ, -R3 ;  /* 0x000000ffff047224 */ /* 0x000fe200078e0a03 */
[----:B------:R-:W-:Y:S01]  /*5710*/  LOP3.LUT R10, R10, R5, RZ, 0xc0, !PT ;  /* 0x000000050a0a7212 */ /* 0x000fe200078ec0ff */
[----:B------:R-:W-:Y:S02]  /*5720*/  IMAD R0, R91, R3, R0 ;  /* 0x000000035b007224 */ /* 0x000fe400078e0200 */
[----:B0-----:R-:W-:Y:S02]  /*5730*/  IMAD R3, R4, R29, R15 ;  /* 0x0000001d04037224 */ /* 0x001fe400078e020f */
[----:B------:R-:W-:Y:S02]  /*5740*/  @P0 IMAD R25, R21, R14, R20 ;  /* 0x0000000e15190224 */ /* 0x000fe400078e0214 */
[----:B------:R-:W-:Y:S02]  /*5750*/  IMAD R5, R3, R24, R10 ;  /* 0x0000001803057224 */ /* 0x000fe400078e020a */
[----:B------:R-:W-:-:S02]  /*5760*/  IMAD R0, R0, R30, R25 ;  /* 0x0000001e00007224 */ /* 0x000fc400078e0219 */
[----:B------:R-:W-:-:S03]  /*5770*/  IMAD.MOV.U32 R4, RZ, RZ, 0x1 ;  /* 0x00000001ff047424 */ /* 0x000fc600078e00ff */
[----:B------:R-:W-:Y:S02]  /*5780*/  SEL R98, R5, R0, !P0 ;  /* 0x0000000005627207 */ /* 0x000fe40004000000 */
[----:B------:R-:W-:Y:S02]  /*5790*/  PRMT R3, R4, 0x7610, R3 ;  /* 0x0000761004037816 */ /* 0x000fe40000000003 */
[----:B------:R-:W-:-:S07]  /*57a0*/  SEL R0, R0, R5, !P0 ;  /* 0x0000000500007207 */ /* 0x000fce0004000000 */
.L_x_159:
[----:B------:R-:W-:Y:S01]  /*57b0*/  LOP3.LUT P0, RZ, R3, 0xff, RZ, 0xc0, !PT ;  /* 0x000000ff03ff7812 */ /* 0x000fe2000780c0ff */
[----:B------:R-:W-:-:S12]  /*57c0*/  IMAD.MOV.U32 R97, RZ, RZ, R0 ;  /* 0x000000ffff617224 */ /* 0x000fd800078e0000 */
[----:B------:R-:W-:Y:S05]  /*57d0*/  @P0 BRA `(.L_x_162) ;  /* 0xffffffb8005c0947 */ /* 0x000fea000383ffff */
[----:B------:R-:W-:Y:S05]  /*57e0*/  EXIT ;  /* 0x000000000000794d */ /* 0x000fea0003800000 */
.L_x_3:
        /* <DEDUP_REMOVED lines=26> */
.L_x_164:
[--C-:B------:R-:W-:Y:S01]  /*5990*/  SHF.R.U64 R14, R12, R20, R13.reuse ;  /* 0x000000140c0e7219 */ /* 0x100fe2000000120d */
[----:B------:R-:W0:Y:S01]  /*59a0*/  LDC R24, c[0x0][0x618] ;  /* 0x00018600ff187b82 */ /* 0x000e220000000800 */
[----:B------:R-:W-:Y:S01]  /*59b0*/  I2FP.F32.U32 R8, R6 ;  /* 0x0000000600087245 */ /* 0x000fe20000201000 */
[----:B------:R-:W-:Y:S01]  /*59c0*/  ULDC UR4, c[0x0][0x150] ;  /* 0x0000540000047ab9 */ /* 0x000fe20000000800 */
[----:B------:R-:W-:Y:S02]  /*59d0*/  SHF.R.U32.HI R7, RZ, R20, R13 ;  /* 0x00000014ff077219 */ /* 0x000fe4000001160d */
[----:B------:R-:W-:Y:S01]  /*59e0*/  IADD3 R11, P0, RZ, -R14, RZ ;  /* 0x8000000eff0b7210 */ /* 0x000fe20007f1e0ff */
[----:B------:R-:W-:Y:S01]  /*59f0*/  FMUL R13, R8, UR4 ;  /* 0x00000004080d7c20 */ /* 0x000fe20008400000 */
[----:B------:R-:W-:Y:S01]  /*5a00*/  ULDC UR4, c[0x0][0x154] ;  /* 0x0000550000047ab9 */ /* 0x000fe20000000800 */
[----:B------:R-:W1:Y:S02]  /*5a10*/  LDC.64 R26, c[0x0][0x640] ;  /* 0x00019000ff1a7b82 */ /* 0x000e640000000a00 */
[----:B------:R-:W-:-:S02]  /*5a20*/  IMAD.X R7, RZ, RZ, ~R7, P0 ;  /* 0x000000ffff077224 */ /* 0x000fc400000e0e07 */
[----:B------:R-:W2:Y:S01]  /*5a30*/  F2I.U32.TRUNC.NTZ R13, R13 ;  /* 0x0000000d000d7305 */ /* 0x000ea2000020f000 */
[----:B------:R-:W-:-:S03]  /*5a40*/  IMAD.WIDE.U32 R8, R11, R22, R16 ;  /* 0x000000160b087225 */ /* 0x000fc600078e0010 */
[----:B------:R-:W3:Y:S01]  /*5a50*/  LDC R15, c[0x0][0x144] ;  /* 0x00005100ff0f7b82 */ /* 0x000ee20000000800 */
[----:B------:R-:W-:-:S04]  /*5a60*/  IMAD R10, R7, R22, RZ ;  /* 0x00000016070a7224 */ /* 0x000fc800078e02ff */
[----:B------:R-:W-:Y:S02]  /*5a70*/  IMAD R7, R11, R23, R10 ;  /* 0x000000170b077224 */ /* 0x000fe400078e020a */
[----:B------:R-:W-:Y:S01]  /*5a80*/  IMAD.MOV.U32 R10, RZ, RZ, -0x1 ;  /* 0xffffffffff0a7424 */ /* 0x000fe200078e00ff */
[----:B------:R-:W4:Y:S01]  /*5a90*/  LDC R20, c[0x0][0x608] ;  /* 0x00018200ff147b82 */ /* 0x000f220000000800 */
[----:B------:R-:W-:Y:S01]  /*5aa0*/  IMAD.IADD R7, R9, 0x1, R7 ;  /* 0x0000000109077824 */ /* 0x000fe200078e0207 */
[----:B------:R-:W-:-:S04]  /*5ab0*/  I2FP.F32.U32 R9, R5 ;  /* 0x0000000500097245 */ /* 0x000fc80000201000 */
[-C--:B0-----:R-:W-:Y:S01]  /*5ac0*/  SHF.R.U64 R12, R8, R24.reuse, R7 ;  /* 0x00000018080c7219 */ /* 0x081fe20000001207 */
[----:B--2---:R-:W-:Y:S01]  /*5ad0*/  IMAD.MOV R8, RZ, RZ, -R13 ;  /* 0x000000ffff087224 */ /* 0x004fe200078e0a0d */
[----:B------:R-:W0:Y:S01]  /*5ae0*/  LDC R11, c[0x0][0x658] ;  /* 0x00019600ff0b7b82 */ /* 0x000e220000000800 */
[----:B-1----:R-:W-:Y:S01]  /*5af0*/  ISETP.NE.U32.AND P0, PT, R26, RZ, PT ;  /* 0x000000ff1a00720c */ /* 0x002fe20003f05070 */
[----:B------:R-:W-:Y:S01]  /*5b00*/  FMUL R9, R9, UR4 ;  /* 0x0000000409097c20 */ /* 0x000fe20008400000 */
[----:B------:R-:W-:Y:S02]  /*5b10*/  SHF.R.U32.HI R7, RZ, R24, R7 ;  /* 0x00000018ff077219 */ /* 0x000fe40000011607 */
[----:B------:R-:W-:-:S03]  /*5b20*/  ISETP.NE.AND.EX P0, PT, R27, RZ, PT, P0 ;  /* 0x000000ff1b00720c */ /* 0x000fc60003f05300 */
[----:B------:R-:W1:Y:S01]  /*5b30*/  LDC R22, c[0x0][0x148] ;  /* 0x00005200ff167b82 */ /* 0x000e620000000800 */
[----:B---3--:R-:W-:Y:S02]  /*5b40*/  IMAD R23, R15, R8, R6 ;  /* 0x000000080f177224 */ /* 0x008fe400078e0206 */
[----:B------:R-:W-:-:S05]  /*5b50*/  IMAD.MOV.U32 R8, RZ, RZ, 0x1 ;  /* 0x00000001ff087424 */ /* 0x000fca00078e00ff */
[----:B------:R-:W2:Y:S01]  /*5b60*/  LDC R21, c[0x0][0x600] ;  /* 0x00018000ff157b82 */ /* 0x000ea20000000800 */
[-CC-:B----4-:R-:W-:Y:S02]  /*5b70*/  SHF.R.U64 R15, R12, R20.reuse, R7.reuse ;  /* 0x000000140c0f7219 */ /* 0x190fe40000001207 */
[----:B------:R-:W-:Y:S02]  /*5b80*/  SHF.R.U32.HI R6, RZ, R20, R7 ;  /* 0x00000014ff067219 */ /* 0x000fe40000011607 */
[----:B------:R3:W4:Y:S03]  /*5b90*/  F2I.U32.TRUNC.NTZ R20, R9 ;  /* 0x0000000900147305 */ /* 0x000726000020f000 */
[----:B------:R-:W1:Y:S01]  /*5ba0*/  LDC R25, c[0x0][0x648] ;  /* 0x00019200ff197b82 */ /* 0x000e620000000800 */
[-C--:B0-----:R-:W-:Y:S02]  /*5bb0*/  SHF.R.U64 R19, R15, R11.reuse, R6 ;  /* 0x0000000b0f137219 */ /* 0x081fe40000001206 */
[----:B------:R-:W-:-:S02]  /*5bc0*/  SHF.L.U32 R10, R10, R11, RZ ;  /* 0x0000000b0a0a7219 */ /* 0x000fc400000006ff */
[-C--:B------:R-:W-:Y:S01]  /*5bd0*/  SHF.R.U32.HI R7, RZ, R11.reuse, R6 ;  /* 0x0000000bff077219 */ /* 0x080fe20000011606 */
[----:B------:R-:W-:Y:S01]  /*5be0*/  IMAD.MOV.U32 R6, RZ, RZ, R19 ;  /* 0x000000ffff067224 */ /* 0x000fe200078e0013 */
[----:B------:R-:W-:Y:S01]  /*5bf0*/  SHF.L.U32 R24, R8, R11, RZ ;  /* 0x0000000b08187219 */ /* 0x000fe200000006ff */
[----:B------:R-:W0:Y:S01]  /*5c00*/  LDC R28, c[0x0][0x638] ;  /* 0x00018e00ff1c7b82 */ /* 0x000e220000000800 */
[----:B------:R-:W-:-:S07]  /*5c10*/  LOP3.LUT R30, RZ, R10, RZ, 0x33, !PT ;  /* 0x0000000aff1e7212 */ /* 0x000fce00078e33ff */
[----:B------:R-:W0:Y:S01]  /*5c20*/  LDC R29, c[0x0][0x610] ;  /* 0x00018400ff1d7b82 */ /* 0x000e220000000800 */
[----:B---34-:R-:W-:Y:S05]  /*5c30*/  @!P0 BRA `(.L_x_165) ;  /* 0x0000000000288947 */ /* 0x018fea0003800000 */
[----:B------:R-:W3:Y:S02]  /*5c40*/  LDC R6, c[0x0][0x64c] ;  /* 0x00019300ff067b82 */ /* 0x000ee40000000800 */
[----:B---3--:R-:W-:-:S05]  /*5c50*/  IADD3 R11, P0, R19, R6, RZ ;  /* 0x00000006130b7210 */ /* 0x008fca0007f1e0ff */
        /* <DEDUP_REMOVED lines=8> */
.L_x_165:
[----:B------:R-:W-:Y:S01]  /*5ce0*/  ISETP.NE.AND P0, PT, R2, 0x1, PT ;  /* 0x000000010200780c */ /* 0x000fe20003f05270 */
[----:B--2---:R-:W-:Y:S01]  /*5cf0*/  VIADD R9, R21, 0xffffffff ;  /* 0xffffffff15097836 */ /* 0x004fe20000000000 */
[----:B-1----:R-:W-:Y:S01]  /*5d00*/  SHF.R.U64 R7, R6, R25, R7 ;  /* 0x0000001906077219 */ /* 0x002fe20000001207 */
[----:B------:R-:W-:Y:S01]  /*5d10*/  IMAD.MOV R20, RZ, RZ, -R20 ;  /* 0x000000ffff147224 */ /* 0x000fe200078e0a14 */
[----:B------:R-:W-:Y:S02]  /*5d20*/  LOP3.LUT R6, R15, R30, RZ, 0xc0, !PT ;  /* 0x0000001e0f067212 */ /* 0x000fe400078ec0ff */
[----:B------:R-:W-:Y:S01]  /*5d30*/  LOP3.LUT R12, R12, R9, RZ, 0xc0, !PT ;  /* 0x000000090c0c7212 */ /* 0x000fe200078ec0ff */
[----:B------:R-:W-:Y:S02]  /*5d40*/  IMAD.MOV R8, RZ, RZ, -R7 ;  /* 0x000000ffff087224 */ /* 0x000fe400078e0a07 */
[----:B------:R-:W-:Y:S02]  /*5d50*/  IMAD R6, R24, R7, R6 ;  /* 0x0000000718067224 */ /* 0x000fe400078e0206 */
[----:B------:R-:W-:-:S02]  /*5d60*/  IMAD.MOV.U32 R9, RZ, RZ, 0x1 ;  /* 0x00000001ff097424 */ /* 0x000fc400078e00ff */
[----:B------:R-:W-:Y:S02]  /*5d70*/  @P0 IMAD R23, R22, R20, R5 ;  /* 0x0000001416170224 */ /* 0x000fe400078e0205 */
[----:B0-----:R-:W-:Y:S02]  /*5d80*/  IMAD R5, R8, R28, R19 ;  /* 0x0000001c08057224 */ /* 0x001fe400078e0213 */
[----:B------:R-:W-:Y:S02]  /*5d90*/  IMAD R19, R6, R29, R23 ;  /* 0x0000001d06137224 */ /* 0x000fe400078e0217 */
[----:B------:R-:W-:Y:S02]  /*5da0*/  IMAD R6, R5, R21, R12 ;  /* 0x0000001505067224 */ /* 0x000fe400078e020c */
[----:B------:R-:W-:-:S03]  /*5db0*/  IMAD.MOV.U32 R8, RZ, RZ, R14 ;  /* 0x000000ffff087224 */ /* 0x000fc600078e000e */
[----:B------:R-:W-:Y:S02]  /*5dc0*/  SEL R20, R6, R19, !P0 ;  /* 0x0000001306147207 */ /* 0x000fe40004000000 */
[----:B------:R-:W-:-:S07]  /*5dd0*/  SEL R19, R19, R6, !P0 ;  /* 0x0000000613137207 */ /* 0x000fce0004000000 */
.L_x_163:
[----:B------:R-:W-:-:S08]  /*5de0*/  NOP ;  /* 0x0000000000007918 */ /* 0x000fd00000000000 */
[----:B------:R-:W0:-:S00]  /*5df0*/  USETMAXREG.DEALLOC.CTAPOOL 0x28 ;  /* 0x00000028000079c8 */ /* 0x000e0000080e0500 */
[----:B0-----:R-:W-:-:S13]  /*5e00*/  ISETP.NE.AND P0, PT, R0, RZ, PT ;  /* 0x000000ff0000720c */ /* 0x001fda0003f05270 */
[----:B------:R-:W-:Y:S05]  /*5e10*/  @P0 EXIT ;  /* 0x000000000000094d */ /* 0x000fea0003800000 */
[----:B------:R-:W-:Y:S01]  /*5e20*/  LOP3.LUT P0, RZ, R9, 0xff, RZ, 0xc0, !PT ;  /* 0x000000ff09ff7812 */ /* 0x000fe2000780c0ff */
[----:B------:R-:W-:Y:S02]  /*5e30*/  IMAD.MOV.U32 R0, RZ, RZ, 0x1 ;  /* 0x00000001ff007424 */ /* 0x000fe400078e00ff */
[----:B------:R-:W-:-:S10]  /*5e40*/  IMAD.MOV.U32 R12, RZ, RZ, RZ ;  /* 0x000000ffff0c7224 */ /* 0x000fd400078e00ff */
[----:B------:R-:W-:Y:S05]  /*5e50*/  @!P0 BRA `(.L_x_166) ;  /* 0x0000000c00148947 */ /* 0x000fea0003800000 */
[----:B------:R-:W0:Y:S01]  /*5e60*/  LDC R0, c[0x0][0x28c] ;  /* 0x0000a300ff007b82 */ /* 0x000e220000000800 */
[----:B------:R-:W-:Y:S01]  /*5e70*/  LOP3.LUT P0, RZ, R3, 0x1f, RZ, 0xc0, !PT ;  /* 0x0000001f03ff7812 */ /* 0x000fe2000780c0ff */
[----:B------:R-:W-:Y:S01]  /*5e80*/  ULDC UR5, c[0x0][0x658] ;  /* 0x0001960000057ab9 */ /* 0x000fe20000000800 */
[----:B------:R-:W-:Y:S01]  /*5e90*/  UMOV UR6, 0xffffffff ;  /* 0xffffffff00067882 */ /* 0x000fe20000000000 */
[----:B------:R-:W-:Y:S01]  /*5ea0*/  BSSY B0, `(.L_x_166) ;  /* 0x00000c0000007945 */ /* 0x000fe20003800000 */
[----:B------:R-:W-:Y:S01]  /*5eb0*/  USHF.L.U32 UR6, UR6, UR5, URZ ;  /* 0x0000000506067299 */ /* 0x000fe2000800063f */
[C---:B------:R-:W-:Y:S01]  /*5ec0*/  ISETP.NE.AND P2, PT, R4.reuse, RZ, PT ;  /* 0x000000ff0400720c */ /* 0x040fe20003f45270 */
[----:B------:R-:W-:Y:S01]  /*5ed0*/  IMAD.MOV.U32 R13, RZ, RZ, 0x1 ;  /* 0x00000001ff0d7424 */ /* 0x000fe200078e00ff */
[----:B------:R-:W-:Y:S01]  /*5ee0*/  ISETP.NE.OR P0, PT, R4, RZ, !P0 ;  /* 0x000000ff0400720c */ /* 0x000fe20004705670 */
[----:B------:R-:W-:Y:S01]  /*5ef0*/  IMAD.MOV.U32 R12, RZ, RZ, RZ ;  /* 0x000000ffff0c7224 */ /* 0x000fe200078e00ff */
[----:B------:R-:W-:Y:S01]  /*5f00*/  LOP3.LUT R11, R18, 0x2, RZ, 0xfc, !PT ;  /* 0x00000002120b7812 */ /* 0x000fe200078efcff */
[----:B------:R-:W-:Y:S01]  /*5f10*/  ULDC UR4, c[0x0][0x600] ;  /* 0x0001800000047ab9 */ /* 0x000fe20000000800 */
[----:B------:R-:W-:Y:S01]  /*5f20*/  UMOV UR7, 0x1 ;  /* 0x0000000100077882 */ /* 0x000fe20000000000 */
[----:B------:R-:W-:-:S02]  /*5f30*/  UIADD3 UR15, UR4, -0x1, URZ ;  /* 0xffffffff040f7890 */ /* 0x000fc4000fffe03f */
[----:B------:R-:W-:Y:S02]  /*5f40*/  USHF.L.U32 UR17, UR7, UR5, URZ ;  /* 0x0000000507117299 */ /* 0x000fe4000800063f */
[----:B------:R-:W-:Y:S01]  /*5f50*/  ULOP3.LUT UR16, URZ, UR6, URZ, 0x33, !UPT ;  /* 0x000000063f107292 */ /* 0x000fe2000f8e333f */
[----:B------:R-:W-:Y:S01]  /*5f60*/  ULDC.64 UR20, c[0x0][0x198] ;  /* 0x0000660000147ab9 */ /* 0x000fe20000000a00 */
[----:B0-----:R-:W-:-:S05]  /*5f70*/  VIADD R0, R0, 0x3f ;  /* 0x0000003f00007836 */ /* 0x001fca0000000000 */
[----:B------:R-:W-:-:S04]  /*5f80*/  SHF.R.S32.HI R3, RZ, 0x1f, R0 ;  /* 0x0000001fff037819 */ /* 0x000fc80000011400 */
[----:B------:R-:W-:Y:S01]  /*5f90*/  LEA.HI R3, R3, R0, RZ, 0x6 ;  /* 0x0000000003037211 */ /* 0x000fe200078f30ff */
[----:B------:R-:W-:-:S03]  /*5fa0*/  IMAD.MOV.U32 R0, RZ, RZ, 0x1 ;  /* 0x00000001ff007424 */ /* 0x000fc600078e00ff */
[----:B------:R-:W-:-:S05]  /*5fb0*/  SHF.R.S32.HI R3, RZ, 0x6, R3 ;  /* 0x00000006ff037819 */ /* 0x000fca0000011403 */
[----:B------:R-:W-:-:S07]  /*5fc0*/  VIADD R10, R3, 0x1 ;  /* 0x00000001030a7836 */ /* 0x000fce0000000000 */
.L_x_178:
[----:B------:R-:W-:-:S03]  /*5fd0*/  UMOV UR4, 0xffffffff ;  /* 0xffffffff00047882 */ /* 0x000fc60000000000 */
[----:B------:R-:W-:Y:S05]  /*5fe0*/  BRA.DIV UR4, `(.L_x_167) ;  /* 0x0000000e04747947 */ /* 0x000fea000b800000 */
[----:B------:R-:W-:-:S13]  /*5ff0*/  ELECT P6, URZ, PT ;  /* 0x00000000003f782f */ /* 0x000fda00038c0000 */
.L_x_188:
[----:B------:R-:W0:Y:S01]  /*6000*/  LDC R4, c[0x0][0x28c] ;  /* 0x0000a300ff047b82 */ /* 0x000e220000000800 */
[----:B------:R-:W-:Y:S01]  /*6010*/  BSSY B1, `(.L_x_168) ;  /* 0x0000037000017945 */ /* 0x000fe20003800000 */
[----:B0-----:R-:W-:-:S13]  /*6020*/  ISETP.LT.OR P6, PT, R4, 0x1, !P6 ;  /* 0x000000010400780c */ /* 0x001fda00077c1670 */
[----:B------:R-:W-:Y:S05]  /*6030*/  @P6 BRA `(.L_x_169) ;  /* 0x0000000000d06947 */ /* 0x000fea0003800000 */
[----:B------:R-:W-:Y:S02]  /*6040*/  IMAD.SHL.U32 R20, R20, 0x40, RZ ;  /* 0x0000004014147824 */ /* 0x000fe400078e00ff */
[----:B------:R-:W-:Y:S02]  /*6050*/  IMAD.SHL.U32 R19, R19, 0x100, RZ ;  /* 0x0000010013137824 */ /* 0x000fe400078e00ff */
[----:B------:R-:W-:Y:S02]  /*6060*/  IMAD.MOV.U32 R21, RZ, RZ, RZ ;  /* 0x000000ffff157224 */ /* 0x000fe400078e00ff */
[----:B------:R-:W-:Y:S02]  /*6070*/  IMAD.MOV.U32 R4, RZ, RZ, R10 ;  /* 0x000000ffff047224 */ /* 0x000fe400078e000a */
[----:B------:R-:W-:Y:S02]  /*6080*/  IMAD.MOV.U32 R5, RZ, RZ, R0 ;  /* 0x000000ffff057224 */ /* 0x000fe400078e0000 */
[----:B------:R-:W-:-:S07]  /*6090*/  IMAD.MOV.U32 R6, RZ, RZ, R12 ;  /* 0x000000ffff067224 */ /* 0x000fce00078e000c */
.L_x_173:
[----:B------:R-:W0:Y:S01]  /*60a0*/  S2R R14, SR_CgaCtaId ;  /* 0x00000000000e7919 */ /* 0x000e220000008800 */
[----:B------:R-:W-:Y:S01]  /*60b0*/  MOV R7, 0x400 ;  /* 0x0000040000077802 */ /* 0x000fe20000000f00 */
[----:B------:R-:W1:Y:S03]  /*60c0*/  @!P2 LDC R9, c[0x0][0x500] ;  /* 0x00014000ff09ab82 */ /* 0x000e660000000800 */
[----:B0-----:R-:W-:Y:S02]  /*60d0*/  LEA R15, R14, R7, 0x18 ;  /* 0x000000070e0f7211 */ /* 0x001fe400078ec0ff */
[----:B------:R-:W-:-:S03]  /*60e0*/  SHF.L.U32 R7, R5, 0x1f, RZ ;  /* 0x0000001f05077819 */ /* 0x000fc600000006ff */
[----:B------:R-:W-:-:S04]  /*60f0*/  IMAD R14, R6, 0x8, R15 ;  /* 0x00000008060e7824 */ /* 0x000fc800078e020f */
[----:B------:R-:W0:Y:S02]  /*6100*/  SYNCS.PHASECHK.TRANS64.TRYWAIT P1, [R14+URZ+0x18], R7 ;  /* 0x000018070e0075a7 */ /* 0x000e24000802017f */
[----:B01----:R-:W-:Y:S05]  /*6110*/  @!P1 BRA `(.L_x_170) ;  /* 0x0000000c00489947 */ /* 0x003fea0003800000 */
.L_x_189:
[----:B0-----:R-:W-:Y:S01]  /*6120*/  PRMT R7, R11, 0x9910, RZ ;  /* 0x000099100b077816 */ /* 0x001fe200000000ff */
[----:B------:R0:W-:Y:S03]  /*6130*/  @!P2 SYNCS.ARRIVE.TRANS64 RZ, [R14+URZ], R9 ;  /* 0x000000090effa9a7 */ /* 0x0001e6000800003f */
[----:B------:R-:W-:-:S13]  /*6140*/  ISETP.NE.AND P1, PT, R7, 0x2, PT ;  /* 0x000000020700780c */ /* 0x000fda0003f25270 */
[----:B0-----:R-:W-:Y:S05]  /*6150*/  @P1 BRA `(.L_x_171) ;  /* 0x0000000000041947 */ /* 0x001fea0003800000 */
[----:B------:R-:W-:Y:S01]  /*6160*/  BPT.TRAP 0x1 ;  /* 0x000000040000795c */ /* 0x000fe20000300000 */
.L_x_171:
[----:B------:R-:W-:Y:S05]  /*6170*/  @P0 BRA `(.L_x_172) ;  /* 0x0000000000040947 */ /* 0x000fea0003800000 */
[----:B------:R-:W-:Y:S01]  /*6180*/  BPT.TRAP 0x1 ;  /* 0x000000040000795c */ /* 0x000fe20000300000 */
.L_x_172:
[--C-:B------:R-:W-:Y:S01]  /*6190*/  IMAD R7, R6, 0x4000, R15.reuse ;  /* 0x0000400006077824 */ /* 0x100fe200078e020f */
[----:B------:R-:W-:Y:S01]  /*61a0*/  R2UR UR9, R14 ;  /* 0x000000000e0972ca */ /* 0x000fe200000e0000 */
[----:B------:R-:W-:Y:S01]  /*61b0*/  IMAD R15, R6, 0x1000, R15 ;  /* 0x00001000060f7824 */ /* 0x000fe200078e020f */
[----:B------:R-:W-:Y:S01]  /*61c0*/  UIADD3 UR4, UP0, UR20, 0xf0, URZ ;  /* 0x000000f014047890 */ /* 0x000fe2000ff1e03f */
[----:B------:R-:W-:Y:S01]  /*61d0*/  VIADD R4, R4, 0xffffffff ;  /* 0xffffffff04047836 */ /* 0x000fe20000000000 */
[----:B------:R-:W-:Y:S01]  /*61e0*/  R2UR UR5, R7 ;  /* 0x00000000070572ca */ /* 0x000fe200000e0000 */
[----:B------:R-:W-:Y:S01]  /*61f0*/  UIADD3 UR22, UP1, UR20, 0x1f0, URZ ;  /* 0x000001f014167890 */ /* 0x000fe2000ff3e03f */
[----:B------:R-:W-:Y:S01]  /*6200*/  R2UR UR8, R15 ;  /* 0x000000000f0872ca */ /* 0x000fe200000e0000 */
[----:B------:R-:W-:Y:S01]  /*6210*/  VIADD R6, R6, 0x1 ;  /* 0x0000000106067836 */ /* 0x000fe20000000000 */
[----:B------:R-:W-:Y:S01]  /*6220*/  R2UR UR11, R19 ;  /* 0x00000000130b72ca */ /* 0x000fe200000e0000 */
[----:B------:R-:W-:Y:S01]  /*6230*/  UIADD3.X UR23, URZ, UR21, URZ, UP1, !UPT ;  /* 0x000000153f177290 */ /* 0x000fe20008ffe43f */
[C---:B------:R-:W-:Y:S01]  /*6240*/  R2UR UR10, R21.reuse ;  /* 0x00000000150a72ca */ /* 0x040fe200000e0000 */
[----:B------:R-:W-:Y:S01]  /*6250*/  UMOV UR6, 0x0 ;  /* 0x0000000000067882 */ /* 0x000fe20000000000 */
[----:B------:R-:W-:Y:S01]  /*6260*/  R2UR UR12, R8 ;  /* 0x00000000080c72ca */ /* 0x000fe200000e0000 */
[----:B------:R-:W-:Y:S01]  /*6270*/  UMOV UR7, 0x10000000 ;  /* 0x1000000000077882 */ /* 0x000fe20000000000 */
[----:B------:R-:W-:Y:S01]  /*6280*/  R2UR UR18, R20 ;  /* 0x00000000141272ca */ /* 0x000fe200000e0000 */
[----:B------:R-:W-:Y:S01]  /*6290*/  VIADD R21, R21, 0x40 ;  /* 0x0000004015157836 */ /* 0x000fe20000000000 */
[----:B------:R-:W-:Y:S01]  /*62a0*/  ISETP.GT.AND P3, PT, R4, 0x1, PT ;  /* 0x000000010400780c */ /* 0x000fe20003f64270 */
[----:B------:R-:W-:Y:S01]  /*62b0*/  UIADD3 UR13, UR5, 0x100, URZ ;  /* 0x00000100050d7890 */ /* 0x000fe2000fffe03f */
[----:B------:R-:W-:Y:S01]  /*62c0*/  ISETP.NE.AND P1, PT, R6, 0x3, PT ;  /* 0x000000030600780c */ /* 0x000fe20003f25270 */
[----:B------:R-:W-:-:S02]  /*62d0*/  UIADD3.X UR5, URZ, UR21, URZ, UP0, !UPT ;  /* 0x000000153f057290 */ /* 0x000fc400087fe43f */
[----:B------:R-:W-:Y:S01]  /*62e0*/  UIADD3 UR14, UR8, 0xc100, URZ ;  /* 0x0000c100080e7890 */ /* 0x000fe2000fffe03f */
[----:B------:R-:W-:Y:S02]  /*62f0*/  SEL R14, RZ, 0x1, P1 ;  /* 0x00000001ff0e7807 */ /* 0x000fe40000800000 */
[----:B------:R-:W-:Y:S01]  /*6300*/  UMOV UR8, UR13 ;  /* 0x0000000d00087c82 */ /* 0x000fe20008000000 */
[----:B------:R-:W-:Y:S02]  /*6310*/  SEL R6, R6, RZ, P1 ;  /* 0x000000ff06067207 */ /* 0x000fe40000800000 */
[----:B------:R-:W-:Y:S01]  /*6320*/  LOP3.LUT R5, R5, R14, RZ, 0x3c, !PT ;  /* 0x0000000e05057212 */ /* 0x000fe200078e3cff */
[----:B------:R0:W-:Y:S02]  /*6330*/  UTMALDG.3D [UR8], [UR4], desc[UR6] ;  /* 0x00000608040075b4 */ /* 0x0001e40008011000 */
[----:B0-----:R-:W-:Y:S01]  /*6340*/  UMOV UR8, UR14 ;  /* 0x0000000e00087c82 */ /* 0x001fe20008000000 */
[----:B------:R-:W-:-:S02]  /*6350*/  UMOV UR11, UR18 ;  /* 0x00000012000b7c82 */ /* 0x000fc40008000000 */
[----:B------:R0:W-:Y:S02]  /*6360*/  UTMALDG.3D [UR8], [UR22], desc[UR6] ;  /* 0x00000608160075b4 */ /* 0x0001e40008011000 */
[----:B0-----:R-:W-:Y:S05]  /*6370*/  @P3 BRA `(.L_x_173) ;  /* 0xfffffffc00483947 */ /* 0x001fea000383ffff */
.L_x_169:
[----:B------:R-:W-:Y:S05]  /*6380*/  BSYNC B1 ;  /* 0x0000000000017941 */ /* 0x000fea0003800000 */
.L_x_168:
[----:B------:R-:W-:Y:S01]  /*6390*/  LOP3.LUT P3, RZ, R13, 0xff, RZ, 0xc0, !PT ;  /* 0x000000ff0dff7812 */ /* 0x000fe2000786c0ff */
[----:B------:R-:W-:Y:S01]  /*63a0*/  IMAD.IADD R12, R3, 0x1, R12 ;  /* 0x00000001030c7824 */ /* 0x000fe200078e020c */
[----:B------:R-:W-:Y:S01]  /*63b0*/  IADD3 R16, P4, R16, UR36, RZ ;  /* 0x0000002410107c10 */ /* 0x000fe2000ff9e0ff */
[----:B------:R-:W-:Y:S01]  /*63c0*/  ULDC.64 UR4, c[0x0][0x650] ;  /* 0x0001940000047ab9 */ /* 0x000fe20000000a00 */
[----:B------:R-:W-:Y:S01]  /*63d0*/  BSSY B1, `(.L_x_174) ;  /* 0x000006a000017945 */ /* 0x000fe20003800000 */
[----:B------:R-:W-:Y:S01]  /*63e0*/  IMAD.MOV.U32 R19, RZ, RZ, -0x1 ;  /* 0xffffffffff137424 */ /* 0x000fe200078e00ff */
[----:B------:R-:W-:Y:S01]  /*63f0*/  ISETP.GT.U32.AND P1, PT, R12, 0x2, PT ;  /* 0x000000020c00780c */ /* 0x000fe20003f24070 */
[----:B------:R-:W-:Y:S01]  /*6400*/  IMAD.MOV.U32 R20, RZ, RZ, -0x1 ;  /* 0xffffffffff147424 */ /* 0x000fe200078e00ff */
[----:B------:R-:W-:Y:S01]  /*6410*/  IADD3.X R17, R17, UR42, RZ, P4, !PT ;  /* 0x0000002a11117c10 */ /* 0x000fe2000a7fe4ff */
[----:B------:R-:W-:Y:S01]  /*6420*/  IMAD.MOV.U32 R8, RZ, RZ, -0x1 ;  /* 0xffffffffff087424 */ /* 0x000fe200078e00ff */
[----:B------:R-:W-:-:S02]  /*6430*/  ISETP.LT.U32.AND P1, PT, R3, 0x3, P1 ;  /* 0x000000030300780c */ /* 0x000fc40000f21070 */
[----:B------:R-:W-:Y:S01]  /*6440*/  PRMT R13, RZ, 0x7610, R13 ;  /* 0x00007610ff0d7816 */ /* 0x000fe2000000000d */
[----:B------:R-:W0:Y:S01]  /*6450*/  @P3 S2R R5, SR_CgaCtaId ;  /* 0x0000000000053919 */ /* 0x000e220000008800 */
[----:B------:R-:W-:-:S04]  /*6460*/  @P3 MOV R4, 0x400 ;  /* 0x0000040000043802 */ /* 0x000fc80000000f00 */
[----:B0-----:R-:W-:Y:S01]  /*6470*/  @P3 LEA R6, R5, R4, 0x18 ;  /* 0x0000000405063211 */ /* 0x001fe200078ec0ff */
[----:B------:R-:W-:-:S03]  /*6480*/  IMAD.WIDE.U32 R4, R12, -0x55555555, RZ ;  /* 0xaaaaaaab0c047825 */ /* 0x000fc600078e00ff */
[----:B------:R0:W-:Y:S01]  /*6490*/  @P3 SYNCS.ARRIVE.TRANS64.A1T0 RZ, [R6+URZ+0x48], RZ ;  /* 0x000048ff06ff39a7 */ /* 0x0001e2000810003f */
[----:B------:R-:W-:Y:S02]  /*64a0*/  ISETP.GE.U32.AND P3, PT, R3, 0x3, PT ;  /* 0x000000030300780c */ /* 0x000fe40003f66070 */
[----:B------:R-:W-:Y:S02]  /*64b0*/  SHF.R.U32.HI R7, RZ, 0x1, R5 ;  /* 0x00000001ff077819 */ /* 0x000fe40000011605 */
[----:B------:R-:W-:Y:S02]  /*64c0*/  SEL R5, RZ, 0x1, !P1 ;  /* 0x00000001ff057807 */ /* 0x000fe40004800000 */
[----:B------:R-:W-:Y:S01]  /*64d0*/  ISETP.GE.U32.AND P1, PT, R16, UR4, PT ;  /* 0x0000000410007c0c */ /* 0x000fe2000bf26070 */
[----:B------:R-:W-:Y:S01]  /*64e0*/  IMAD R12, R7, -0x3, R12 ;  /* 0xfffffffd070c7824 */ /* 0x000fe200078e020c */
[----:B------:R-:W-:Y:S02]  /*64f0*/  LOP3.LUT R0, R0, R5, RZ, 0x3c, !PT ;  /* 0x0000000500007212 */ /* 0x000fe400078e3cff */
[----:B------:R-:W-:-:S02]  /*6500*/  ISETP.GE.U32.AND.EX P1, PT, R17, UR5, PT, P1 ;  /* 0x0000000511007c0c */ /* 0x000fc4000bf26110 */
[----:B------:R-:W-:Y:S02]  /*6510*/  PRMT R4, RZ, 0x7610, R4 ;  /* 0x00007610ff047816 */ /* 0x000fe40000000004 */
[----:B------:R-:W-:-:S09]  /*6520*/  @P3 LOP3.LUT R0, R0, 0x1, R7, 0x78, !PT ;  /* 0x0000000100003812 */ /* 0x000fd200078e7807 */
[----:B0-----:R-:W-:Y:S05]  /*6530*/  @P1 BRA `(.L_x_175) ;  /* 0x00000004004c1947 */ /* 0x001fea0003800000 */
[----:B------:R-:W-:Y:S01]  /*6540*/  ULDC.64 UR4, c[0x0][0x628] ;  /* 0x00018a0000047ab9 */ /* 0x000fe20000000a00 */
[----:B------:R-:W0:Y:S01]  /*6550*/  S2R R15, SR_CTAID.X ;  /* 0x00000000000f7919 */ /* 0x000e220000002500 */
[----:B------:R-:W-:Y:S01]  /*6560*/  ISETP.NE.U32.AND P1, PT, RZ, UR4, PT ;  /* 0x00000004ff007c0c */ /* 0x000fe2000bf25070 */
[----:B------:R-:W-:Y:S01]  /*6570*/  ULDC UR7, c[0x0][0x630] ;  /* 0x00018c0000077ab9 */ /* 0x000fe20000000800 */
[----:B------:R-:W-:Y:S01]  /*6580*/  IMAD.MOV.U32 R4, RZ, RZ, R16 ;  /* 0x000000ffff047224 */ /* 0x000fe200078e0010 */
[----:B------:R-:W1:Y:S01]  /*6590*/  S2R R14, SR_CTAID.Y ;  /* 0x00000000000e7919 */ /* 0x000e620000002600 */
[----:B------:R-:W-:Y:S01]  /*65a0*/  ISETP.NE.AND.EX P1, PT, RZ, UR5, PT, P1 ;  /* 0x00000005ff007c0c */ /* 0x000fe2000bf25310 */
[----:B------:R-:W-:-:S12]  /*65b0*/  IMAD.MOV.U32 R5, RZ, RZ, R17 ;  /* 0x000000ffff057224 */ /* 0x000fd800078e0011 */
[----:B------:R-:W-:Y:S05]  /*65c0*/  @!P1 BRA `(.L_x_176) ;  /* 0x0000000000289947 */ /* 0x000fea0003800000 */
[----:B------:R-:W-:Y:S02]  /*65d0*/  ULDC UR6, c[0x0][0x634] ;  /* 0x00018d0000067ab9 */ /* 0x000fe40000000800 */
[----:B------:R-:W-:-:S05]  /*65e0*/  IADD3 R9, P1, R16, UR6, RZ ;  /* 0x0000000610097c10 */ /* 0x000fca000ff3e0ff */
[----:B------:R-:W-:-:S04]  /*65f0*/  IMAD.X R19, RZ, RZ, R17, P1 ;  /* 0x000000ffff137224 */ /* 0x000fc800008e0611 */
[----:B------:R-:W-:-:S04]  /*6600*/  IMAD.WIDE.U32 R6, R19, UR4, RZ ;  /* 0x0000000413067c25 */ /* 0x000fc8000f8e00ff */
[----:B------:R-:W-:-:S04]  /*6610*/  IMAD.WIDE.U32 R6, P1, R9, UR5, R6 ;  /* 0x0000000509067c25 */ /* 0x000fc8000f820006 */
[----:B------:R-:W-:-:S04]  /*6620*/  IMAD.WIDE.U32 R8, R9, UR4, RZ ;  /* 0x0000000409087c25 */ /* 0x000fc8000f8e00ff */
[----:B------:R-:W-:Y:S01]  /*6630*/  IMAD.X R5, RZ, RZ, RZ, P1 ;  /* 0x000000ffff057224 */ /* 0x000fe200008e06ff */
[----:B------:R-:W-:Y:S01]  /*6640*/  IADD3 RZ, P1, R9, R6, RZ ;  /* 0x0000000609ff7210 */ /* 0x000fe20007f3e0ff */
[----:B------:R-:W-:-:S04]  /*6650*/  IMAD.MOV.U32 R4, RZ, RZ, R7 ;  /* 0x000000ffff047224 */ /* 0x000fc800078e0007 */
[----:B------:R-:W-:-:S08]  /*6660*/  IMAD.WIDE.U32.X R4, R19, UR5, R4, P1 ;  /* 0x0000000513047c25 */ /* 0x000fd000088e0404 */
.L_x_176:
[--C-:B------:R-:W-:Y:S01]  /*6670*/  SHF.R.U64 R8, R4, UR7, R5.reuse ;  /* 0x0000000704087c19 */ /* 0x100fe20008001205 */
[----:B------:R-:W-:Y:S01]  /*6680*/  ULDC.64 UR4, c[0x0][0x620] ;  /* 0x0001880000047ab9 */ /* 0x000fe20000000a00 */
[----:B------:R-:W-:Y:S01]  /*6690*/  SHF.R.U32.HI R4, RZ, UR7, R5 ;  /* 0x00000007ff047c19 */ /* 0x000fe20008011605 */
[----:B------:R-:W2:Y:S01]  /*66a0*/  LDC R24, c[0x0][0x144] ;  /* 0x00005100ff187b82 */ /* 0x000ea20000000800 */
[----:B------:R-:W-:Y:S01]  /*66b0*/  IADD3 R7, P1, RZ, -R8, RZ ;  /* 0x80000008ff077210 */ /* 0x000fe20007f3e0ff */
[----:B------:R-:W-:Y:S01]  /*66c0*/  ULDC.64 UR8, c[0x0][0x640] ;  /* 0x0001900000087ab9 */ /* 0x000fe20000000a00 */
[----:B0-----:R-:W-:Y:S01]  /*66d0*/  I2FP.F32.U32 R9, R15 ;  /* 0x0000000f00097245 */ /* 0x001fe20000201000 */
[----:B------:R-:W-:Y:S02]  /*66e0*/  ULDC UR6, c[0x0][0x608] ;  /* 0x0001820000067ab9 */ /* 0x000fe40000000800 */
[----:B------:R-:W-:Y:S01]  /*66f0*/  IMAD.X R4, RZ, RZ, ~R4, P1 ;  /* 0x000000ffff047224 */ /* 0x000fe200008e0e04 */
[----:B------:R-:W-:Y:S01]  /*6700*/  ISETP.NE.U32.AND P1, PT, RZ, UR8, PT ;  /* 0x00000008ff007c0c */ /* 0x000fe2000bf25070 */
[----:B------:R-:W0:Y:S02]  /*6710*/  LDC R21, c[0x0][0x148] ;  /* 0x00005200ff157b82 */ /* 0x000e240000000800 */
[----:B------:R-:W-:Y:S01]  /*6720*/  IMAD R6, R4, UR4, RZ ;  /* 0x0000000404067c24 */ /* 0x000fe2000f8e02ff */
[----:B------:R-:W-:Y:S01]  /*6730*/  ISETP.NE.AND.EX P1, PT, RZ, UR9, PT, P1 ;  /* 0x00000009ff007c0c */ /* 0x000fe2000bf25310 */
[----:B------:R-:W-:Y:S01]  /*6740*/  IMAD.WIDE.U32 R4, R7, UR4, R16 ;  /* 0x0000000407047c25 */ /* 0x000fe2000f8e0010 */
[----:B------:R-:W-:-:S03]  /*6750*/  ULDC UR4, c[0x0][0x150] ;  /* 0x0000540000047ab9 */ /* 0x000fc60000000800 */
[----:B------:R-:W-:Y:S02]  /*6760*/  IMAD R7, R7, UR5, R6 ;  /* 0x0000000507077c24 */ /* 0x000fe4000f8e0206 */
[----:B------:R-:W-:Y:S01]  /*6770*/  FMUL R6, R9, UR4 ;  /* 0x0000000409067c20 */ /* 0x000fe20008400000 */
[----:B------:R-:W-:Y:S01]  /*6780*/  ULDC UR4, c[0x0][0x618] ;  /* 0x0001860000047ab9 */ /* 0x000fe20000000800 */
[----:B------:R-:W-:Y:S01]  /*6790*/  ULDC UR5, c[0x0][0x154] ;  /* 0x0000550000057ab9 */ /* 0x000fe20000000800 */
[----:B------:R-:W-:-:S03]  /*67a0*/  IMAD.IADD R5, R5, 0x1, R7 ;  /* 0x0000000105057824 */ /* 0x000fc600078e0207 */
[----:B------:R-:W3:Y:S02]  /*67b0*/  F2I.U32.TRUNC.NTZ R6, R6 ;  /* 0x0000000600067305 */ /* 0x000ee4000020f000 */
[----:B------:R-:W-:Y:S02]  /*67c0*/  SHF.R.U64 R9, R4, UR4, R5 ;  /* 0x0000000404097c19 */ /* 0x000fe40008001205 */
[----:B-1----:R-:W-:-:S05]  /*67d0*/  I2FP.F32.U32 R4, R14 ;  /* 0x0000000e00047245 */ /* 0x002fca0000201000 */
[----:B------:R-:W-:Y:S01]  /*67e0*/  FMUL R22, R4, UR5 ;  /* 0x0000000504167c20 */ /* 0x000fe20008400000 */
[----:B------:R-:W-:Y:S01]  /*67f0*/  SHF.R.U32.HI R4, RZ, UR4, R5 ;  /* 0x00000004ff047c19 */ /* 0x000fe20008011605 */
[----:B------:R-:W-:-:S03]  /*6800*/  ULDC UR4, c[0x0][0x658] ;  /* 0x0001960000047ab9 */ /* 0x000fc60000000800 */
[--C-:B------:R-:W-:Y:S01]  /*6810*/  SHF.R.U64 R20, R9, UR6, R4.reuse ;  /* 0x0000000609147c19 */ /* 0x100fe20008001204 */
[----:B------:R-:W1:Y:S01]  /*6820*/  F2I.U32.TRUNC.NTZ R22, R22 ;  /* 0x0000001600167305 */ /* 0x000e62000020f000 */
[----:B------:R-:W-:Y:S01]  /*6830*/  SHF.R.U32.HI R5, RZ, UR6, R4 ;  /* 0x00000006ff057c19 */ /* 0x000fe20008011604 */
[----:B---3--:R-:W-:-:S03]  /*6840*/  IMAD.MOV R6, RZ, RZ, -R6 ;  /* 0x000000ffff067224 */ /* 0x008fc600078e0a06 */
[----:B------:R-:W-:Y:S01]  /*6850*/  SHF.R.U64 R19, R20, UR4, R5 ;  /* 0x0000000414137c19 */ /* 0x000fe20008001205 */
[----:B--2---:R-:W-:Y:S01]  /*6860*/  IMAD R15, R24, R6, R15 ;  /* 0x00000006180f7224 */ /* 0x004fe200078e020f */
[----:B------:R-:W-:-:S03]  /*6870*/  SHF.R.U32.HI R23, RZ, UR4, R5 ;  /* 0x00000004ff177c19 */ /* 0x000fc60008011605 */
[----:B------:R-:W-:Y:S02]  /*6880*/  IMAD.MOV.U32 R4, RZ, RZ, R19 ;  /* 0x000000ffff047224 */ /* 0x000fe400078e0013 */
[----:B------:R-:W-:Y:S01]  /*6890*/  IMAD.MOV.U32 R5, RZ, RZ, R23 ;  /* 0x000000ffff057224 */ /* 0x000fe200078e0017 */
[----:B-1----:R-:W-:Y:S06]  /*68a0*/  @!P1 BRA `(.L_x_177) ;  /* 0x0000000000289947 */ /* 0x002fec0003800000 */
[----:B------:R-:W-:Y:S02]  /*68b0*/  ULDC UR4, c[0x0][0x64c] ;  /* 0x0001930000047ab9 */ /* 0x000fe40000000800 */
[----:B------:R-:W-:-:S05]  /*68c0*/  IADD3 R5, P1, R19, UR4, RZ ;  /* 0x0000000413057c10 */ /* 0x000fca000ff3e0ff */
[----:B------:R-:W-:-:S04]  /*68d0*/  IMAD.X R23, RZ, RZ, R23, P1 ;  /* 0x000000ffff177224 */ /* 0x000fc800008e0617 */
[----:B------:R-:W-:-:S04]  /*68e0*/  IMAD.WIDE.U32 R6, R23, UR8, RZ ;  /* 0x0000000817067c25 */ /* 0x000fc8000f8e00ff */
[----:B------:R-:W-:-:S04]  /*68f0*/  IMAD.WIDE.U32 R6, P1, R5, UR9, R6 ;  /* 0x0000000905067c25 */ /* 0x000fc8000f820006 */
[----:B------:R-:W-:-:S04]  /*6900*/  IMAD.WIDE.U32 R4, R5, UR8, RZ ;  /* 0x0000000805047c25 */ /* 0x000fc8000f8e00ff */
[----:B------:R-:W-:Y:S01]  /*6910*/  IMAD.MOV.U32 R4, RZ, RZ, R7 ;  /* 0x000000ffff047224 */ /* 0x000fe200078e0007 */
[----:B------:R-:W-:Y:S01]  /*6920*/  IADD3 RZ, P3, R5, R6, RZ ;  /* 0x0000000605ff7210 */ /* 0x000fe20007f7e0ff */
[----:B------:R-:W-:-:S04]  /*6930*/  IMAD.X R5, RZ, RZ, RZ, P1 ;  /* 0x000000ffff057224 */ /* 0x000fc800008e06ff */
[----:B------:R-:W-:-:S08]  /*6940*/  IMAD.WIDE.U32.X R4, R23, UR9, R4, P3 ;  /* 0x0000000917047c25 */ /* 0x000fd000098e0404 */
.L_x_177:
[----:B------:R-:W-:Y:S01]  /*6950*/  ISETP.NE.AND P1, PT, R2, 0x1, PT ;  /* 0x000000010200780c */ /* 0x000fe20003f25270 */
[----:B------:R-:W-:Y:S01]  /*6960*/  ULDC UR4, c[0x0][0x648] ;  /* 0x0001920000047ab9 */ /* 0x000fe20000000800 */
[----:B------:R-:W-:Y:S01]  /*6970*/  LOP3.LUT R20, R20, UR16, RZ, 0xc0, !PT ;  /* 0x0000001014147c12 */ /* 0x000fe2000f8ec0ff */
[----:B------:R-:W-:Y:S01]  /*6980*/  IMAD.MOV R22, RZ, RZ, -R22 ;  /* 0x000000ffff167224 */ /* 0x000fe200078e0a16 */
[----:B------:R-:W-:Y:S01]  /*6990*/  SHF.R.U64 R5, R4, UR4, R5 ;  /* 0x0000000404057c19 */ /* 0x000fe20008001205 */
[----:B------:R-:W-:Y:S01]  /*69a0*/  ULDC UR4, c[0x0][0x638] ;  /* 0x00018e0000047ab9 */ /* 0x000fe20000000800 */
[----:B------:R-:W-:Y:S01]  /*69b0*/  LOP3.LUT R6, R9, UR15, RZ, 0xc0, !PT ;  /* 0x0000000f09067c12 */ /* 0x000fe2000f8ec0ff */
[----:B------:R-:W-:Y:S02]  /*69c0*/  ULDC UR5, c[0x0][0x610] ;  /* 0x0001840000057ab9 */ /* 0x000fe40000000800 */
[----:B------:R-:W-:Y:S02]  /*69d0*/  IMAD.MOV R4, RZ, RZ, -R5 ;  /* 0x000000ffff047224 */ /* 0x000fe400078e0a05 */
[----:B------:R-:W-:-:S02]  /*69e0*/  IMAD R20, R5, UR17, R20 ;  /* 0x0000001105147c24 */ /* 0x000fc4000f8e0214 */
[----:B0-----:R-:W-:Y:S02]  /*69f0*/  @P1 IMAD R15, R21, R22, R14 ;  /* 0x00000016150f1224 */ /* 0x001fe400078e020e */
[----:B------:R-:W-:Y:S01]  /*6a00*/  IMAD R19, R4, UR4, R19 ;  /* 0x0000000404137c24 */ /* 0x000fe2000f8e0213 */
[----:B------:R-:W-:Y:S01]  /*6a10*/  ULDC UR4, c[0x0][0x600] ;  /* 0x0001800000047ab9 */ /* 0x000fe20000000800 */
[----:B------:R-:W-:Y:S02]  /*6a20*/  IMAD R15, R20, UR5, R15 ;  /* 0x00000005140f7c24 */ /* 0x000fe4000f8e020f */
[----:B------:R-:W-:Y:S02]  /*6a30*/  IMAD R6, R19, UR4, R6 ;  /* 0x0000000413067c24 */ /* 0x000fe4000f8e0206 */
[----:B------:R-:W-:-:S03]  /*6a40*/  IMAD.MOV.U32 R4, RZ, RZ, 0x1 ;  /* 0x00000001ff047424 */ /* 0x000fc600078e00ff */
[----:B------:R-:W-:Y:S02]  /*6a50*/  SEL R20, R6, R15, !P1 ;  /* 0x0000000f06147207 */ /* 0x000fe40004800000 */
[----:B------:R-:W-:-:S07]  /*6a60*/  SEL R19, R15, R6, !P1 ;  /* 0x000000060f137207 */ /* 0x000fce0004800000 */
.L_x_175:
[----:B------:R-:W-:Y:S05]  /*6a70*/  BSYNC B1 ;  /* 0x0000000000017941 */ /* 0x000fea0003800000 */
.L_x_174:
[----:B------:R-:W-:-:S13]  /*6a80*/  LOP3.LUT P1, RZ, R4, 0xff, RZ, 0xc0, !PT ;  /* 0x000000ff04ff7812 */ /* 0x000fda000782c0ff */
[----:B------:R-:W-:Y:S05]  /*6a90*/  @P1 BRA `(.L_x_178) ;  /* 0xfffffff4004c1947 */ /* 0x000fea000383ffff */
[----:B------:R-:W-:Y:S05]  /*6aa0*/  BSYNC B0 ;  /* 0x0000000000007941 */ /* 0x000fea0003800000 */
.L_x_166:
[----:B------:R-:W-:-:S03]  /*6ab0*/  UMOV UR4, 0xffffffff ;  /* 0xffffffff00047882 */ /* 0x000fc60000000000 */
[----:B------:R-:W-:Y:S05]  /*6ac0*/  BRA.DIV UR4, `(.L_x_179) ;  /* 0x0000000204f07947 */ /* 0x000fea000b800000 */
[----:B------:R-:W-:-:S13]  /*6ad0*/  ELECT P6, URZ, PT ;  /* 0x00000000003f782f */ /* 0x000fda00038c0000 */
.L_x_192:
[----:B------:R-:W-:Y:S04]  /*6ae0*/  BSSY B0, `(.L_x_180) ;  /* 0x0000022000007945 */ /* 0x000fe80003800000 */
[----:B------:R-:W-:Y:S05]  /*6af0*/  @!P6 BRA `(.L_x_181) ;  /* 0x000000000080e947 */ /* 0x000fea0003800000 */
[----:B------:R-:W-:-:S04]  /*6b00*/  LOP3.LUT R18, R18, 0x2, RZ, 0xfc, !PT ;  /* 0x0000000212127812 */ /* 0x000fc800078efcff */
[----:B------:R-:W-:-:S13]  /*6b10*/  ISETP.NE.AND P0, PT, R18, 0x3, PT ;  /* 0x000000031200780c */ /* 0x000fda0003f05270 */
[----:B------:R-:W-:Y:S05]  /*6b20*/  @!P0 BRA `(.L_x_182) ;  /* 0x0000000000048947 */ /* 0x000fea0003800000 */
[----:B------:R-:W-:Y:S01]  /*6b30*/  BPT.TRAP 0x1 ;  /* 0x000000040000795c */ /* 0x000fe20000300000 */
.L_x_182:
[----:B------:R-:W0:Y:S01]  /*6b40*/  S2R R3, SR_CgaCtaId ;  /* 0x0000000000037919 */ /* 0x000e220000008800 */
[----:B------:R-:W-:-:S04]  /*6b50*/  MOV R2, 0x400 ;  /* 0x0000040000027802 */ /* 0x000fc80000000f00 */
[----:B0-----:R-:W-:Y:S02]  /*6b60*/  LEA R3, R3, R2, 0x18 ;  /* 0x0000000203037211 */ /* 0x001fe400078ec0ff */
[----:B------:R-:W-:-:S03]  /*6b70*/  SHF.L.U32 R2, R0, 0x1f, RZ ;  /* 0x0000001f00027819 */ /* 0x000fc600000006ff */
[----:B------:R-:W-:-:S04]  /*6b80*/  VIADD R3, R3, 0x18 ;  /* 0x0000001803037836 */ /* 0x000fc80000000000 */
[C---:B------:R-:W-:Y:S02]  /*6b90*/  IMAD R7, R12.reuse, 0x8, R3 ;  /* 0x000000080c077824 */ /* 0x040fe400078e0203 */
[----:B------:R-:W-:Y:S02]  /*6ba0*/  VIADD R12, R12, 0x1 ;  /* 0x000000010c0c7836 */ /* 0x000fe40000000000 */
[----:B------:R-:W0:Y:S03]  /*6bb0*/  SYNCS.PHASECHK.TRANS64.TRYWAIT P0, [R7+URZ], R2 ;  /* 0x00000002070075a7 */ /* 0x000e26000800017f */
[----:B------:R-:W-:-:S04]  /*6bc0*/  ISETP.NE.AND P1, PT, R12, 0x3, PT ;  /* 0x000000030c00780c */ /* 0x000fc80003f25270 */
[----:B------:R-:W-:Y:S02]  /*6bd0*/  SEL R5, RZ, 0x1, P1 ;  /* 0x00000001ff057807 */ /* 0x000fe40000800000 */
[----:B------:R-:W-:Y:S02]  /*6be0*/  SEL R12, R12, RZ, P1 ;  /* 0x000000ff0c0c7207 */ /* 0x000fe40000800000 */
[----:B------:R-:W-:-:S03]  /*6bf0*/  LOP3.LUT R5, R0, R5, RZ, 0x3c, !PT ;  /* 0x0000000500057212 */ /* 0x000fc600078e3cff */
[----:B------:R-:W-:Y:S01]  /*6c00*/  IMAD R9, R12, 0x8, R3 ;  /* 0x000000080c097824 */ /* 0x000fe200078e0203 */
[----:B------:R-:W-:Y:S01]  /*6c10*/  SHF.L.U32 R4, R5, 0x1f, RZ ;  /* 0x0000001f05047819 */ /* 0x000fe200000006ff */
[----:B0-----:R-:W-:Y:S06]  /*6c20*/  @!P0 BRA `(.L_x_183) ;  /* 0x0000000000b88947 */ /* 0x001fec0003800000 */
.L_x_193:
[----:B------:R-:W1:Y:S01]  /*6c30*/  SYNCS.PHASECHK.TRANS64.TRYWAIT P0, [R9+URZ], R4 ;  /* 0x00000004090075a7 */ /* 0x000e62000800017f */
[----:B------:R-:W-:-:S05]  /*6c40*/  VIADD R0, R12, 0x1 ;  /* 0x000000010c007836 */ /* 0x000fca0000000000 */
[----:B------:R-:W-:-:S04]  /*6c50*/  ISETP.NE.AND P1, PT, R0, 0x3, PT ;  /* 0x000000030000780c */ /* 0x000fc80003f25270 */
[----:B0-----:R-:W-:Y:S02]  /*6c60*/  SEL R2, RZ, 0x1, P1 ;  /* 0x00000001ff027807 */ /* 0x001fe40000800000 */
[----:B------:R-:W-:Y:S02]  /*6c70*/  SEL R0, R0, RZ, P1 ;  /* 0x000000ff00007207 */ /* 0x000fe40000800000 */
[----:B------:R-:W-:Y:S01]  /*6c80*/  LOP3.LUT R2, R5, R2, RZ, 0x3c, !PT ;  /* 0x0000000205027212 */ /* 0x000fe200078e3cff */
[----:B-1----:R-:W-:Y:S06]  /*6c90*/  @!P0 BRA `(.L_x_184) ;  /* 0x0000000000b08947 */ /* 0x002fec0003800000 */
.L_x_194:
[----:B------:R-:W-:Y:S01]  /*6ca0*/  IMAD R3, R0, 0x8, R3 ;  /* 0x0000000800037824 */ /* 0x000fe200078e0203 */
[----:B------:R-:W-:-:S07]  /*6cb0*/  SHF.L.U32 R0, R2, 0x1f, RZ ;  /* 0x0000001f02007819 */ /* 0x000fce00000006ff */
.L_x_185:
[----:B-1----:R1:W2:Y:S02]  /*6cc0*/  SYNCS.PHASECHK.TRANS64.TRYWAIT P0, [R3+URZ], R0 ;  /* 0x00000000030075a7 */ /* 0x0022a4000800017f */
[----:B--2---:R-:W-:Y:S05]  /*6cd0*/  @!P0 NANOSLEEP.SYNCS 0x989680 ;  /* 0x009896800000895d */ /* 0x004fea0003900000 */
[----:B------:R-:W2:Y:S02]  /*6ce0*/  @!P0 SYNCS.PHASECHK.TRANS64 P0, [R3+URZ], R0 ;  /* 0x00000000030085a7 */ /* 0x000ea4000800007f */
[----:B--2---:R-:W-:Y:S05]  /*6cf0*/  @!P0 BRA `(.L_x_185) ;  /* 0xfffffffc00f08947 */ /* 0x004fea000383ffff */
.L_x_181:
[----:B------:R-:W-:Y:S05]  /*6d00*/  BSYNC B0 ;  /* 0x0000000000007941 */ /* 0x000fea0003800000 */
.L_x_180:
[----:B------:R-:W-:Y:S05]  /*6d10*/  EXIT ;  /* 0x000000000000794d */ /* 0x000fea0003800000 */
.L_x_17:
[----:B-1----:R1:W2:Y:S02]  /*6d20*/  SYNCS.PHASECHK.TRANS64.TRYWAIT P1, [R3+URZ], R0 ;  /* 0x00000000030075a7 */ /* 0x0022a4000802017f */
[----:B--2---:R-:W-:Y:S05]  /*6d30*/  @!P1 NANOSLEEP.SYNCS 0x989680 ;  /* 0x009896800000995d */ /* 0x004fea0003900000 */
[----:B------:R-:W2:Y:S02]  /*6d40*/  @!P1 SYNCS.PHASECHK.TRANS64 P1, [R3+URZ], R0 ;  /* 0x00000000030095a7 */ /* 0x000ea4000802007f */
[----:B--2---:R-:W-:Y:S05]  /*6d50*/  @!P1 BRA `(.L_x_17) ;  /* 0xfffffffc00f09947 */ /* 0x004fea000383ffff */
[----:B------:R-:W-:Y:S05]  /*6d60*/  BRA `(.L_x_16) ;  /* 0xffffffa400c87947 */ /* 0x000fea000383ffff */
.L_x_22:
[----:B-1----:R1:W2:Y:S02]  /*6d70*/  SYNCS.PHASECHK.TRANS64.TRYWAIT P1, [R5+URZ], R4 ;  /* 0x00000004050075a7 */ /* 0x0022a4000802017f */
[----:B--2---:R-:W-:Y:S05]  /*6d80*/  @!P1 NANOSLEEP.SYNCS 0x989680 ;  /* 0x009896800000995d */ /* 0x004fea0003900000 */
[----:B------:R-:W2:Y:S02]  /*6d90*/  @!P1 SYNCS.PHASECHK.TRANS64 P1, [R5+URZ], R4 ;  /* 0x00000004050095a7 */ /* 0x000ea4000802007f */
[----:B--2---:R-:W-:Y:S05]  /*6da0*/  @!P1 BRA `(.L_x_22) ;  /* 0xfffffffc00f09947 */ /* 0x004fea000383ffff */
[----:B------:R-:W-:Y:S05]  /*6db0*/  BRA `(.L_x_21) ;  /* 0xffffffa8009c7947 */ /* 0x000fea000383ffff */
.L_x_167:
[----:B------:R-:W-:Y:S01]  /*6dc0*/  BSSY B1, `(.L_x_186) ;  /* 0x0000006000017945 */ /* 0x000fe20003800000 */
[----:B------:R-:W-:-:S07]  /*6dd0*/  IMAD.MOV.U32 R15, RZ, RZ, -0x1 ;  /* 0xffffffffff0f7424 */ /* 0x000fce00078e00ff */
[----:B------:R-:W-:Y:S05]  /*6de0*/  WARPSYNC.COLLECTIVE R15, `(.L_x_187) ;  /* 0x000000000f0c7348 */ /* 0x000fea0003c00000 */
[----:B------:R-:W-:Y:S02]  /*6df0*/  ELECT P6, UR62, PT ;  /* 0x00000000003e782f */ /* 0x000fe400038c0000 */
[----:B------:R-:W-:Y:S01]  /*6e00*/  MOV R14, UR62 ;  /* 0x0000003e000e7c02 */ /* 0x000fe20008000f00 */
[----:B------:R-:W-:Y:S10]  /*6e10*/  ENDCOLLECTIVE ;  /* 0x000000000000791b */ /* 0x000ff40003800000 */
.L_x_187:
[----:B------:R-:W-:Y:S05]  /*6e20*/  BSYNC B1 ;  /* 0x0000000000017941 */ /* 0x000fea0003800000 */
.L_x_186:
[----:B------:R-:W-:Y:S05]  /*6e30*/  BRA `(.L_x_188) ;  /* 0xfffffff000707947 */ /* 0x000fea000383ffff */
.L_x_170:
[----:B0-----:R0:W1:Y:S02]  /*6e40*/  SYNCS.PHASECHK.TRANS64.TRYWAIT P1, [R14+URZ+0x18], R7 ;  /* 0x000018070e0075a7 */ /* 0x001064000802017f */
[----:B-1----:R-:W-:Y:S05]  /*6e50*/  @!P1 NANOSLEEP.SYNCS 0x989680 ;  /* 0x009896800000995d */ /* 0x002fea0003900000 */
[----:B------:R-:W1:Y:S02]  /*6e60*/  @!P1 SYNCS.PHASECHK.TRANS64 P1, [R14+URZ+0x18], R7 ;  /* 0x000018070e0095a7 */ /* 0x000e64000802007f */
[----:B-1----:R-:W-:Y:S05]  /*6e70*/  @!P1 BRA `(.L_x_170) ;  /* 0xfffffffc00f09947 */ /* 0x002fea000383ffff */
[----:B------:R-:W-:Y:S05]  /*6e80*/  BRA `(.L_x_189) ;  /* 0xfffffff000a47947 */ /* 0x000fea000383ffff */
.L_x_179:
[----:B------:R-:W-:Y:S01]  /*6e90*/  BSSY B0, `(.L_x_190) ;  /* 0x0000006000007945 */ /* 0x000fe20003800000 */
[----:B------:R-:W-:-:S07]  /*6ea0*/  IMAD.MOV.U32 R15, RZ, RZ, -0x1 ;  /* 0xffffffffff0f7424 */ /* 0x000fce00078e00ff */
[----:B------:R-:W-:Y:S05]  /*6eb0*/  WARPSYNC.COLLECTIVE R15, `(.L_x_191) ;  /* 0x000000000f0c7348 */ /* 0x000fea0003c00000 */
[----:B------:R-:W-:Y:S02]  /*6ec0*/  ELECT P6, UR62, PT ;  /* 0x00000000003e782f */ /* 0x000fe400038c0000 */
[----:B------:R-:W-:Y:S01]  /*6ed0*/  MOV R14, UR62 ;  /* 0x0000003e000e7c02 */ /* 0x000fe20008000f00 */
[----:B------:R-:W-:Y:S10]  /*6ee0*/  ENDCOLLECTIVE ;  /* 0x000000000000791b */ /* 0x000ff40003800000 */
.L_x_191:
[----:B------:R-:W-:Y:S05]  /*6ef0*/  BSYNC B0 ;  /* 0x0000000000007941 */ /* 0x000fea0003800000 */
.L_x_190:
[----:B------:R-:W-:Y:S05]  /*6f00*/  BRA `(.L_x_192) ;  /* 0xfffffff800f47947 */ /* 0x000fea000383ffff */
.L_x_183:
[----:B0-----:R0:W1:Y:S02]  /*6f10*/  SYNCS.PHASECHK.TRANS64.TRYWAIT P0, [R7+URZ], R2 ;  /* 0x00000002070075a7 */ /* 0x001064000800017f */
[----:B-1----:R-:W-:Y:S05]  /*6f20*/  @!P0 NANOSLEEP.SYNCS 0x989680 ;  /* 0x009896800000895d */ /* 0x002fea0003900000 */
[----:B------:R-:W1:Y:S02]  /*6f30*/  @!P0 SYNCS.PHASECHK.TRANS64 P0, [R7+URZ], R2 ;  /* 0x00000002070085a7 */ /* 0x000e64000800007f */
[----:B-1----:R-:W-:Y:S05]  /*6f40*/  @!P0 BRA `(.L_x_183) ;  /* 0xfffffffc00f08947 */ /* 0x002fea000383ffff */
[----:B------:R-:W-:Y:S05]  /*6f50*/  BRA `(.L_x_193) ;  /* 0xfffffffc00347947 */ /* 0x000fea000383ffff */
.L_x_184:
[----:B0-----:R0:W1:Y:S02]  /*6f60*/  SYNCS.PHASECHK.TRANS64.TRYWAIT P0, [R9+URZ], R4 ;  /* 0x00000004090075a7 */ /* 0x001064000800017f */
[----:B-1----:R-:W-:Y:S05]  /*6f70*/  @!P0 NANOSLEEP.SYNCS 0x989680 ;  /* 0x009896800000895d */ /* 0x002fea0003900000 */
[----:B------:R-:W1:Y:S02]  /*6f80*/  @!P0 SYNCS.PHASECHK.TRANS64 P0, [R9+URZ], R4 ;  /* 0x00000004090085a7 */ /* 0x000e64000800007f */
[----:B-1----:R-:W-:Y:S05]  /*6f90*/  @!P0 BRA `(.L_x_184) ;  /* 0xfffffffc00f08947 */ /* 0x002fea000383ffff */
[----:B------:R-:W-:Y:S05]  /*6fa0*/  BRA `(.L_x_194) ;  /* 0xfffffffc003c7947 */ /* 0x000fea000383ffff */
.L_x_195:
[----:B------:R-:W-:-:S00]  /*6fb0*/  BRA `(.L_x_195) ;  /* 0xfffffffc00fc7947 */ /* 0x000fc0000383ffff */
[----:B------:R-:W-:-:S00]  /*6fc0*/  NOP ;  /* 0x0000000000007918 */ /* 0x000fc00000000000 */
        /* <DEDUP_REMOVED lines=11> */
.L_x_196:


//--------------------- .nv.global.init           --------------------------
	.section	.nv.global.init,"aw",@progbits
.nv.global.init:
	.type		$str$22,@object
	.size		$str$22,($str$23 - $str$22)
$str$22:
        /*0000*/ 	.byte	0x6b, 0x5f, 0x74, 0x69, 0x6c, 0x65, 0x5f, 0x63, 0x6f, 0x75, 0x6e, 0x74, 0x20, 0x3e, 0x3d, 0x20
        /*0010*/ 	.byte	0x31, 0x00
	.type		$str$23,@object
	.size		$str$23,(__unnamed_1 - $str$23)
$str$23:
        /*0012*/ 	.byte	0x2f, 0x74, 0x6d, 0x70, 0x2f, 0x63, 0x75, 0x74, 0x6c, 0x61, 0x73, 0x73, 0x5f, 0x73, 0x77, 0x65
        /*0022*/ 	.byte	0x65, 0x70, 0x5f, 0x73, 0x72, 0x63, 0x2f, 0x69, 0x6e, 0x63, 0x6c, 0x75, 0x64, 0x65, 0x2f, 0x63
        /*0032*/ 	.byte	0x75, 0x74, 0x6c, 0x61, 0x73, 0x73, 0x2f, 0x67, 0x65, 0x6d, 0x6d, 0x2f, 0x63, 0x6f, 0x6c, 0x6c
        /*0042*/ 	.byte	0x65, 0x63, 0x74, 0x69, 0x76, 0x65, 0x2f, 0x73, 0x6d, 0x39, 0x30, 0x5f, 0x6d, 0x6d, 0x61, 0x5f
        /*0052*/ 	.byte	0x74, 0x6d, 0x61, 0x5f, 0x67, 0x6d, 0x6d, 0x61, 0x5f, 0x73, 0x73, 0x5f, 0x77, 0x61, 0x72, 0x70
        /*0062*/ 	.byte	0x73, 0x70, 0x65, 0x63, 0x69, 0x61, 0x6c, 0x69, 0x7a, 0x65, 0x64, 0x2e, 0x68, 0x70, 0x70, 0x00
	.type		__unnamed_1,@object
	.size		__unnamed_1,(.L_0 - __unnamed_1)
__unnamed_1:
        /*0072*/ 	.byte	0x76, 0x6f, 0x69, 0x64, 0x20, 0x63, 0x75, 0x74, 0x6c, 0x61, 0x73, 0x73, 0x3a, 0x3a, 0x67, 0x65
        /* <DEDUP_REMOVED lines=171> */
        /*0b32*/ 	.byte	0x65, 0x3a, 0x3a, 0x69, 0x64, 0x65, 0x6e, 0x74, 0x69, 0x74, 0x79, 0x5d, 0x00
.L_0:


//--------------------- .nv.shared._ZN7cutlass13device_kernelINS_4gemm6kernel13GemmUniversalIN4cute5tupleIJiiiiEEENS1_10collective13CollectiveMmaINS1_34MainloopSm90TmaGmmaWarpSpecializedILi3ENS5_IJNS4_1CILi1EEESB_SB_EEENS1_35KernelTmaWarpSpecializedCooperativeEEENS5_IJNSA_ILi256EEENSA_ILi64EEESG_EEEaNS5_IJlSB_lEEEaSI_NS4_8TiledMMAINS4_8MMA_AtomIJNS4_4SM904GMMA26MMA_64x64x32_S32S8S8_SS_TNEEEENS4_6LayoutINS5_IJNSA_ILi2EEESB_SB_EEENS5_IJSB_NSA_ILi0EEESS_EEEEENS5_IJNS4_10UnderscoreESV_SV_EEEEENS4_13SM90_TMA_LOADENS4_14ComposedLayoutINS4_7SwizzleILi2ELi4ELi3EEENS4_18smem_ptr_flag_bitsILi8EEENSP_INS5_IJNSA_ILi8EEESG_EEENS5_IJSG_SB_EEEEEEEvNS4_8identityESY_S18_vS19_EENS_8epilogue10collective6detail29Sm90TmaWarpSpecializedAdapterINS1C_15DefaultEpilogueIaSI_SI_NS1B_6thread17LinearCombinationIaLi1EiiLNS1G_9ScaleType4KindE0ELNS_15FloatRoundStyleE2EaEENS1_15EpilogueDefaultEEEEEvvEEEEvNT_6ParamsE --------------------------
	.section	.nv.shared._ZN7cutlass13device_kernelINS_4gemm6kernel13GemmUniversalIN4cute5tupleIJiiiiEEENS1_10collective13CollectiveMmaINS1_34MainloopSm90TmaGmmaWarpSpecializedILi3ENS5_IJNS4_1CILi1EEESB_SB_EEENS1_35KernelTmaWarpSpecializedCooperativeEEENS5_IJNSA_ILi256EEENSA_ILi64EEESG_EEEaNS5_IJlSB_lEEEaSI_NS4_8TiledMMAINS4_8MMA_AtomIJNS4_4SM904GMMA26MMA_64x64x32_S32S8S8_SS_TNEEEENS4_6LayoutINS5_IJNSA_ILi2EEESB_SB_EEENS5_IJSB_NSA_ILi0EEESS_EEEEENS5_IJNS4_10UnderscoreESV_SV_EEEEENS4_13SM90_TMA_LOADENS4_14ComposedLayoutINS4_7SwizzleILi2ELi4ELi3EEENS4_18smem_ptr_flag_bitsILi8EEENSP_INS5_IJNSA_ILi8EEESG_EEENS5_IJSG_SB_EEEEEEEvNS4_8identityESY_S18_vS19_EENS_8epilogue10collective6detail29Sm90TmaWarpSpecializedAdapterINS1C_15DefaultEpilogueIaSI_SI_NS1B_6thread17LinearCombinationIaLi1EiiLNS1G_9ScaleType4KindE0ELNS_15FloatRoundStyleE2EaEENS1_15EpilogueDefaultEEEEEvvEEEEvNT_6ParamsE,"aw",@nobits
	.sectionflags	@""
	.align	16
	.zero		1024


//--------------------- .nv.shared.reserved.0     --------------------------
	.section	.nv.shared.reserved.0,"aw",@nobits
	.weak		__nv_reservedSMEM_offset_0_alias
	.size		__nv_reservedSMEM_offset_0_alias, 0, 0
	.other		__nv_reservedSMEM_offset_0_alias,@"STO_CUDA_RESERVED_SHARED STV_DEFAULT"
__nv_reservedSMEM_offset_0_alias:
	.zero		0


//--------------------- .nv.global                --------------------------
	.section	.nv.global,"aw",@nobits
.nv.global:
	.type		_ZN39_INTERNAL_068b8419_4_k_cu_35fb6b61_45834cute1_E,@object
	.size		_ZN39_INTERNAL_068b8419_4_k_cu_35fb6b61_45834cute1_E,(_ZN39_INTERNAL_068b8419_4_k_cu_35fb6b61_45834cuda3std3__45__cpo6cbeginE - _ZN39_INTERNAL_068b8419_4_k_cu_35fb6b61_45834cute1_E)
_ZN39_INTERNAL_068b8419_4_k_cu_35fb6b61_45834cute1_E:
	.zero		1
	.type		_ZN39_INTERNAL_068b8419_4_k_cu_35fb6b61_45834cuda3std3__45__cpo6cbeginE,@object
	.size		_ZN39_INTERNAL_068b8419_4_k_cu_35fb6b61_45834cuda3std3__45__cpo6cbeginE,(_ZN39_INTERNAL_068b8419_4_k_cu_35fb6b61_45834cuda3std3__48in_placeE - _ZN39_INTERNAL_068b8419_4_k_cu_35fb6b61_45834cuda3std3__45__cpo6cbeginE)
_ZN39_INTERNAL_068b8419_4_k_cu_35fb6b61_45834cuda3std3__45__cpo6cbeginE:
	.zero		1
	.type		_ZN39_INTERNAL_068b8419_4_k_cu_35fb6b61_45834cuda3std3__48in_placeE,@object
	.size		_ZN39_INTERNAL_068b8419_4_k_cu_35fb6b61_45834cuda3std3__48in_placeE,(_ZN39_INTERNAL_068b8419_4_k_cu_35fb6b61_45834cuda3std6ranges3__45__cpo9iter_moveE - _ZN39_INTERNAL_068b8419_4_k_cu_35fb6b61_45834cuda3std3__48in_placeE)
_ZN39_INTERNAL_068b8419_4_k_cu_35fb6b61_45834cuda3std3__48in_placeE:
	.zero		1
	.type		_ZN39_INTERNAL_068b8419_4_k_cu_35fb6b61_45834cuda3std6ranges3__45__cpo9iter_moveE,@object
	.size		_ZN39_INTERNAL_068b8419_4_k_cu_35fb6b61_45834cuda3std6ranges3__45__cpo9iter_moveE,(_ZN39_INTERNAL_068b8419_4_k_cu_35fb6b61_45834cuda3std3__45__cpo5beginE - _ZN39_INTERNAL_068b8419_4_k_cu_35fb6b61_45834cuda3std6ranges3__45__cpo9iter_moveE)
_ZN39_INTERNAL_068b8419_4_k_cu_35fb6b61_45834cuda3std6ranges3__45__cpo9iter_moveE:
	.zero		1
	.type		_ZN39_INTERNAL_068b8419_4_k_cu_35fb6b61_45834cuda3std3__45__cpo5beginE,@object
	.size		_ZN39_INTERNAL_068b8419_4_k_cu_35fb6b61_45834cuda3std3__45__cpo5beginE,(_ZN39_INTERNAL_068b8419_4_k_cu_35fb6b61_45834cuda3std3__441_GLOBAL__N__068b8419_4_k_cu_35fb6b61_45836ignoreE - _ZN39_INTERNAL_068b8419_4_k_cu_35fb6b61_45834cuda3std3__45__cpo5beginE)
_ZN39_INTERNAL_068b8419_4_k_cu_35fb6b61_45834cuda3std3__45__cpo5beginE:
	.zero		1
	.type		_ZN39_INTERNAL_068b8419_4_k_cu_35fb6b61_45834cuda3std3__441_GLOBAL__N__068b8419_4_k_cu_35fb6b61_45836ignoreE,@object
	.size		_ZN39_INTERNAL_068b8419_4_k_cu_35fb6b61_45834cuda3std3__441_GLOBAL__N__068b8419_4_k_cu_35fb6b61_45836ignoreE,(_ZN39_INTERNAL_068b8419_4_k_cu_35fb6b61_45834cute7productE - _ZN39_INTERNAL_068b8419_4_k_cu_35fb6b61_45834cuda3std3__441_GLOBAL__N__068b8419_4_k_cu_35fb6b61_45836ignoreE)
_ZN39_INTERNAL_068b8419_4_k_cu_35fb6b61_45834cuda3std3__441_GLOBAL__N__068b8419_4_k_cu_35fb6b61_45836ignoreE:
	.zero		1
	.type		_ZN39_INTERNAL_068b8419_4_k_cu_35fb6b61_45834cute7productE,@object
	.size		_ZN39_INTERNAL_068b8419_4_k_cu_35fb6b61_45834cute7productE,(_ZN39_INTERNAL_068b8419_4_k_cu_35fb6b61_45834cuda3std3__45__cpo3endE - _ZN39_INTERNAL_068b8419_4_k_cu_35fb6b61_45834cute7productE)
_ZN39_INTERNAL_068b8419_4_k_cu_35fb6b61_45834cute7productE:
	.zero		1
	.type		_ZN39_INTERNAL_068b8419_4_k_cu_35fb6b61_45834cuda3std3__45__cpo3endE,@object
	.size		_ZN39_INTERNAL_068b8419_4_k_cu_35fb6b61_45834cuda3std3__45__cpo3endE,(_ZN39_INTERNAL_068b8419_4_k_cu_35fb6b61_45834cuda3std3__419piecewise_constructE - _ZN39_INTERNAL_068b8419_4_k_cu_35fb6b61_45834cuda3std3__45__cpo3endE)
_ZN39_INTERNAL_068b8419_4_k_cu_35fb6b61_45834cuda3std3__45__cpo3endE:
	.zero		1
	.type		_ZN39_INTERNAL_068b8419_4_k_cu_35fb6b61_45834cuda3std3__419piecewise_constructE,@object
	.size		_ZN39_INTERNAL_068b8419_4_k_cu_35fb6b61_45834cuda3std3__419piecewise_constructE,(_ZN39_INTERNAL_068b8419_4_k_cu_35fb6b61_45834cuda3std3__45__cpo4cendE - _ZN39_INTERNAL_068b8419_4_k_cu_35fb6b61_45834cuda3std3__419piecewise_constructE)
_ZN39_INTERNAL_068b8419_4_k_cu_35fb6b61_45834cuda3std3__419piecewise_constructE:
	.zero		1
	.type		_ZN39_INTERNAL_068b8419_4_k_cu_35fb6b61_45834cuda3std3__45__cpo4cendE,@object
	.size		_ZN39_INTERNAL_068b8419_4_k_cu_35fb6b61_45834cuda3std3__45__cpo4cendE,(_ZN39_INTERNAL_068b8419_4_k_cu_35fb6b61_45834cuda3std6ranges3__45__cpo4swapE - _ZN39_INTERNAL_068b8419_4_k_cu_35fb6b61_45834cuda3std3__45__cpo4cendE)
_ZN39_INTERNAL_068b8419_4_k_cu_35fb6b61_45834cuda3std3__45__cpo4cendE:
	.zero		1
	.type		_ZN39_INTERNAL_068b8419_4_k_cu_35fb6b61_45834cuda3std6ranges3__45__cpo4swapE,@object
	.size		_ZN39_INTERNAL_068b8419_4_k_cu_35fb6b61_45834cuda3std6ranges3__45__cpo4swapE,(.L_8 - _ZN39_INTERNAL_068b8419_4_k_cu_35fb6b61_45834cuda3std6ranges3__45__cpo4swapE)
_ZN39_INTERNAL_068b8419_4_k_cu_35fb6b61_45834cuda3std6ranges3__45__cpo4swapE:
	.zero		1
.L_8:


//--------------------- .nv.constant0._ZN7cutlass13device_kernelINS_4gemm6kernel13GemmUniversalIN4cute5tupleIJiiiiEEENS1_10collective13CollectiveMmaINS1_34MainloopSm90TmaGmmaWarpSpecializedILi3ENS5_IJNS4_1CILi1EEESB_SB_EEENS1_35KernelTmaWarpSpecializedCooperativeEEENS5_IJNSA_ILi256EEENSA_ILi64EEESG_EEEaNS5_IJlSB_lEEEaSI_NS4_8TiledMMAINS4_8MMA_AtomIJNS4_4SM904GMMA26MMA_64x64x32_S32S8S8_SS_TNEEEENS4_6LayoutINS5_IJNSA_ILi2EEESB_SB_EEENS5_IJSB_NSA_ILi0EEESS_EEEEENS5_IJNS4_10UnderscoreESV_SV_EEEEENS4_13SM90_TMA_LOADENS4_14ComposedLayoutINS4_7SwizzleILi2ELi4ELi3EEENS4_18smem_ptr_flag_bitsILi8EEENSP_INS5_IJNSA_ILi8EEESG_EEENS5_IJSG_SB_EEEEEEEvNS4_8identityESY_S18_vS19_EENS_8epilogue10collective6detail29Sm90TmaWarpSpecializedAdapterINS1C_15DefaultEpilogueIaSI_SI_NS1B_6thread17LinearCombinationIaLi1EiiLNS1G_9ScaleType4KindE0ELNS_15FloatRoundStyleE2EaEENS1_15EpilogueDefaultEEEEEvvEEEEvNT_6ParamsE --------------------------
	.section	.nv.constant0._ZN7cutlass13device_kernelINS_4gemm6kernel13GemmUniversalIN4cute5tupleIJiiiiEEENS1_10collective13CollectiveMmaINS1_34MainloopSm90TmaGmmaWarpSpecializedILi3ENS5_IJNS4_1CILi1EEESB_SB_EEENS1_35KernelTmaWarpSpecializedCooperativeEEENS5_IJNSA_ILi256EEENSA_ILi64EEESG_EEEaNS5_IJlSB_lEEEaSI_NS4_8TiledMMAINS4_8MMA_AtomIJNS4_4SM904GMMA26MMA_64x64x32_S32S8S8_SS_TNEEEENS4_6LayoutINS5_IJNSA_ILi2EEESB_SB_EEENS5_IJSB_NSA_ILi0EEESS_EEEEENS5_IJNS4_10UnderscoreESV_SV_EEEEENS4_13SM90_TMA_LOADENS4_14ComposedLayoutINS4_7SwizzleILi2ELi4ELi3EEENS4_18smem_ptr_flag_bitsILi8EEENSP_INS5_IJNSA_ILi8EEESG_EEENS5_IJSG_SB_EEEEEEEvNS4_8identityESY_S18_vS19_EENS_8epilogue10collective6detail29Sm90TmaWarpSpecializedAdapterINS1C_15DefaultEpilogueIaSI_SI_NS1B_6thread17LinearCombinationIaLi1EiiLNS1G_9ScaleType4KindE0ELNS_15FloatRoundStyleE2EaEENS1_15EpilogueDefaultEEEEEvvEEEEvNT_6ParamsE,"a",@progbits
	.sectionflags	@""
	.align	4
.nv.constant0._ZN7cutlass13device_kernelINS_4gemm6kernel13GemmUniversalIN4cute5tupleIJiiiiEEENS1_10collective13CollectiveMmaINS1_34MainloopSm90TmaGmmaWarpSpecializedILi3ENS5_IJNS4_1CILi1EEESB_SB_EEENS1_35KernelTmaWarpSpecializedCooperativeEEENS5_IJNSA_ILi256EEENSA_ILi64EEESG_EEEaNS5_IJlSB_lEEEaSI_NS4_8TiledMMAINS4_8MMA_AtomIJNS4_4SM904GMMA26MMA_64x64x32_S32S8S8_SS_TNEEEENS4_6LayoutINS5_IJNSA_ILi2EEESB_SB_EEENS5_IJSB_NSA_ILi0EEESS_EEEEENS5_IJNS4_10UnderscoreESV_SV_EEEEENS4_13SM90_TMA_LOADENS4_14ComposedLayoutINS4_7SwizzleILi2ELi4ELi3EEENS4_18smem_ptr_flag_bitsILi8EEENSP_INS5_IJNSA_ILi8EEESG_EEENS5_IJSG_SB_EEEEEEEvNS4_8identityESY_S18_vS19_EENS_8epilogue10collective6detail29Sm90TmaWarpSpecializedAdapterINS1C_15DefaultEpilogueIaSI_SI_NS1B_6thread17LinearCombinationIaLi1EiiLNS1G_9ScaleType4KindE0ELNS_15FloatRoundStyleE2EaEENS1_15EpilogueDefaultEEEEEvvEEEEvNT_6ParamsE:
	.zero		1664


//--------------------- SYMBOLS --------------------------

	.type		.nv.reservedSmem.offset0,@object
	.size		.nv.reservedSmem.offset0,0x4
	.type		__assertfail,@function
